//
// Generated by NVIDIA NVVM Compiler
//
// Compiler Build ID: CL-36424714
// Cuda compilation tools, release 13.0, V13.0.88
// Based on NVVM 20.0.0
//

.version 9.0
.target sm_100
.address_size 64

	// .globl	_Z14kernel_eq_matsPfS_mfPb
// _ZZ15kernel_mul_mats6MatrixS_S_E15shared_lhs1_sub has been demoted
// _ZZ15kernel_mul_mats6MatrixS_S_E15shared_lhs2_sub has been demoted
// _ZZ20kernel_transpose_mat6MatrixS_E14shared_lhs_sub has been demoted
// _ZZ15kernel_dot_vecsPfS_S_E7sub_vec has been demoted

.visible .entry _Z14kernel_eq_matsPfS_mfPb(
	.param .u64 .ptr .align 1 _Z14kernel_eq_matsPfS_mfPb_param_0,
	.param .u64 .ptr .align 1 _Z14kernel_eq_matsPfS_mfPb_param_1,
	.param .u64 _Z14kernel_eq_matsPfS_mfPb_param_2,
	.param .f32 _Z14kernel_eq_matsPfS_mfPb_param_3,
	.param .u64 .ptr .align 1 _Z14kernel_eq_matsPfS_mfPb_param_4
)
{
	.reg .pred 	%p<8>;
	.reg .b16 	%rs<8>;
	.reg .b32 	%r<10>;
	.reg .b32 	%f<6>;
	.reg .b64 	%rd<15>;

	ld.param.u64 	%rd7, [_Z14kernel_eq_matsPfS_mfPb_param_0];
	ld.param.u64 	%rd8, [_Z14kernel_eq_matsPfS_mfPb_param_1];
	ld.param.u64 	%rd9, [_Z14kernel_eq_matsPfS_mfPb_param_2];
	ld.param.f32 	%f1, [_Z14kernel_eq_matsPfS_mfPb_param_3];
	ld.param.u64 	%rd10, [_Z14kernel_eq_matsPfS_mfPb_param_4];
	cvta.to.global.u64 	%rd1, %rd10;
	mov.u32 	%r1, %ntid.x;
	mov.u32 	%r6, %ctaid.x;
	mov.u32 	%r7, %tid.x;
	mad.lo.s32 	%r9, %r1, %r6, %r7;
	ld.global.u8 	%rs7, [%rd1];
	setp.eq.s16 	%p1, %rs7, 0;
	cvt.s64.s32 	%rd14, %r9;
	setp.le.u64 	%p2, %rd9, %rd14;
	or.pred  	%p3, %p1, %p2;
	@%p3 bra 	$L__BB0_5;
	mov.u32 	%r8, %nctaid.x;
	mul.lo.s32 	%r3, %r1, %r8;
	cvta.to.global.u64 	%rd3, %rd7;
	cvta.to.global.u64 	%rd4, %rd8;
$L__BB0_2:
	shl.b64 	%rd11, %rd14, 2;
	add.s64 	%rd12, %rd3, %rd11;
	ld.global.f32 	%f2, [%rd12];
	add.s64 	%rd13, %rd4, %rd11;
	ld.global.f32 	%f3, [%rd13];
	sub.f32 	%f4, %f2, %f3;
	abs.f32 	%f5, %f4;
	setp.ltu.f32 	%p4, %f5, %f1;
	@%p4 bra 	$L__BB0_4;
	mov.b16 	%rs7, 0;
	st.global.u8 	[%rd1], %rs7;
$L__BB0_4:
	add.s32 	%r9, %r9, %r3;
	and.b16  	%rs5, %rs7, 255;
	setp.ne.s16 	%p5, %rs5, 0;
	cvt.s64.s32 	%rd14, %r9;
	setp.gt.u64 	%p6, %rd9, %rd14;
	and.pred  	%p7, %p5, %p6;
	@%p7 bra 	$L__BB0_2;
$L__BB0_5:
	ret;

}
	// .globl	_Z15kernel_add_matsPfS_S_m
.visible .entry _Z15kernel_add_matsPfS_S_m(
	.param .u64 .ptr .align 1 _Z15kernel_add_matsPfS_S_m_param_0,
	.param .u64 .ptr .align 1 _Z15kernel_add_matsPfS_S_m_param_1,
	.param .u64 .ptr .align 1 _Z15kernel_add_matsPfS_S_m_param_2,
	.param .u64 _Z15kernel_add_matsPfS_S_m_param_3
)
{
	.reg .pred 	%p<3>;
	.reg .b32 	%r<10>;
	.reg .b32 	%f<4>;
	.reg .b64 	%rd<16>;

	ld.param.u64 	%rd7, [_Z15kernel_add_matsPfS_S_m_param_0];
	ld.param.u64 	%rd8, [_Z15kernel_add_matsPfS_S_m_param_1];
	ld.param.u64 	%rd9, [_Z15kernel_add_matsPfS_S_m_param_2];
	ld.param.u64 	%rd10, [_Z15kernel_add_matsPfS_S_m_param_3];
	mov.u32 	%r1, %ntid.x;
	mov.u32 	%r6, %ctaid.x;
	mov.u32 	%r7, %tid.x;
	mad.lo.s32 	%r9, %r1, %r6, %r7;
	cvt.s64.s32 	%rd15, %r9;
	setp.le.u64 	%p1, %rd10, %rd15;
	@%p1 bra 	$L__BB1_3;
	mov.u32 	%r8, %nctaid.x;
	mul.lo.s32 	%r3, %r1, %r8;
	cvta.to.global.u64 	%rd2, %rd7;
	cvta.to.global.u64 	%rd3, %rd8;
	cvta.to.global.u64 	%rd4, %rd9;
$L__BB1_2:
	shl.b64 	%rd11, %rd15, 2;
	add.s64 	%rd12, %rd2, %rd11;
	ld.global.f32 	%f1, [%rd12];
	add.s64 	%rd13, %rd3, %rd11;
	ld.global.f32 	%f2, [%rd13];
	add.f32 	%f3, %f1, %f2;
	add.s64 	%rd14, %rd4, %rd11;
	st.global.f32 	[%rd14], %f3;
	add.s32 	%r9, %r9, %r3;
	cvt.s64.s32 	%rd15, %r9;
	setp.gt.u64 	%p2, %rd10, %rd15;
	@%p2 bra 	$L__BB1_2;
$L__BB1_3:
	ret;

}
	// .globl	_Z21kernel_mul_scalar_matfPfS_m
.visible .entry _Z21kernel_mul_scalar_matfPfS_m(
	.param .f32 _Z21kernel_mul_scalar_matfPfS_m_param_0,
	.param .u64 .ptr .align 1 _Z21kernel_mul_scalar_matfPfS_m_param_1,
	.param .u64 .ptr .align 1 _Z21kernel_mul_scalar_matfPfS_m_param_2,
	.param .u64 _Z21kernel_mul_scalar_matfPfS_m_param_3
)
{
	.reg .pred 	%p<3>;
	.reg .b32 	%r<10>;
	.reg .b32 	%f<4>;
	.reg .b64 	%rd<13>;

	ld.param.f32 	%f1, [_Z21kernel_mul_scalar_matfPfS_m_param_0];
	ld.param.u64 	%rd6, [_Z21kernel_mul_scalar_matfPfS_m_param_1];
	ld.param.u64 	%rd7, [_Z21kernel_mul_scalar_matfPfS_m_param_2];
	ld.param.u64 	%rd8, [_Z21kernel_mul_scalar_matfPfS_m_param_3];
	mov.u32 	%r1, %ntid.x;
	mov.u32 	%r6, %ctaid.x;
	mov.u32 	%r7, %tid.x;
	mad.lo.s32 	%r9, %r1, %r6, %r7;
	cvt.s64.s32 	%rd12, %r9;
	setp.le.u64 	%p1, %rd8, %rd12;
	@%p1 bra 	$L__BB2_3;
	mov.u32 	%r8, %nctaid.x;
	mul.lo.s32 	%r3, %r1, %r8;
	cvta.to.global.u64 	%rd2, %rd6;
	cvta.to.global.u64 	%rd3, %rd7;
$L__BB2_2:
	shl.b64 	%rd9, %rd12, 2;
	add.s64 	%rd10, %rd2, %rd9;
	ld.global.f32 	%f2, [%rd10];
	mul.f32 	%f3, %f1, %f2;
	add.s64 	%rd11, %rd3, %rd9;
	st.global.f32 	[%rd11], %f3;
	add.s32 	%r9, %r9, %r3;
	cvt.s64.s32 	%rd12, %r9;
	setp.gt.u64 	%p2, %rd8, %rd12;
	@%p2 bra 	$L__BB2_2;
$L__BB2_3:
	ret;

}
	// .globl	_Z15kernel_mul_mats6MatrixS_S_
.visible .entry _Z15kernel_mul_mats6MatrixS_S_(
	.param .align 8 .b8 _Z15kernel_mul_mats6MatrixS_S__param_0[24],
	.param .align 8 .b8 _Z15kernel_mul_mats6MatrixS_S__param_1[24],
	.param .align 8 .b8 _Z15kernel_mul_mats6MatrixS_S__param_2[24]
)
{
	.reg .pred 	%p<4>;
	.reg .b32 	%r<21>;
	.reg .b32 	%f<105>;
	.reg .b64 	%rd<44>;
	// demoted variable
	.shared .align 4 .b8 _ZZ15kernel_mul_mats6MatrixS_S_E15shared_lhs1_sub[4096];
	// demoted variable
	.shared .align 4 .b8 _ZZ15kernel_mul_mats6MatrixS_S_E15shared_lhs2_sub[4096];
	ld.param.u64 	%rd18, [_Z15kernel_mul_mats6MatrixS_S__param_1+16];
	ld.param.u64 	%rd17, [_Z15kernel_mul_mats6MatrixS_S__param_1+8];
	ld.param.u64 	%rd15, [_Z15kernel_mul_mats6MatrixS_S__param_0+16];
	ld.param.u64 	%rd14, [_Z15kernel_mul_mats6MatrixS_S__param_0+8];
	ld.param.u64 	%rd2, [_Z15kernel_mul_mats6MatrixS_S__param_2+8];
	ld.param.u64 	%rd19, [_Z15kernel_mul_mats6MatrixS_S__param_2+16];
	mov.u32 	%r11, %ctaid.y;
	mov.u32 	%r12, %ctaid.x;
	mov.u32 	%r1, %tid.y;
	mov.u32 	%r2, %tid.x;
	cvta.to.global.u64 	%rd20, %rd19;
	shl.b32 	%r13, %r11, 5;
	cvt.u64.u32 	%rd3, %r13;
	mul.lo.s64 	%rd21, %rd2, %rd3;
	shl.b64 	%rd22, %rd21, 2;
	add.s64 	%rd4, %rd20, %rd22;
	mul.wide.u32 	%rd5, %r12, 128;
	shr.u64 	%rd23, %rd14, 5;
	and.b64  	%rd24, %rd14, 31;
	setp.ne.s64 	%p1, %rd24, 0;
	selp.u64 	%rd25, 1, 0, %p1;
	cvt.u32.u64 	%r14, %rd23;
	cvt.u32.u64 	%r15, %rd25;
	add.s32 	%r3, %r14, %r15;
	setp.lt.s32 	%p2, %r3, 1;
	mov.f32 	%f104, 0f00000000;
	@%p2 bra 	$L__BB3_3;
	cvta.to.global.u64 	%rd26, %rd15;
	cvta.to.global.u64 	%rd27, %rd18;
	cvt.u64.u32 	%rd28, %r1;
	cvt.u64.u32 	%rd29, %r2;
	mad.lo.s64 	%rd30, %rd14, %rd28, %rd29;
	mad.lo.s64 	%rd31, %rd14, %rd3, %rd30;
	shl.b64 	%rd32, %rd31, 2;
	add.s64 	%rd42, %rd26, %rd32;
	shl.b32 	%r16, %r1, 7;
	mov.u32 	%r17, _ZZ15kernel_mul_mats6MatrixS_S_E15shared_lhs1_sub;
	add.s32 	%r4, %r17, %r16;
	shl.b32 	%r18, %r2, 2;
	add.s32 	%r5, %r4, %r18;
	mov.u32 	%r19, _ZZ15kernel_mul_mats6MatrixS_S_E15shared_lhs2_sub;
	add.s32 	%r7, %r19, %r18;
	add.s32 	%r6, %r7, %r16;
	neg.s32 	%r20, %r3;
	mad.lo.s64 	%rd33, %rd17, %rd28, %rd29;
	shl.b64 	%rd34, %rd33, 2;
	add.s64 	%rd35, %rd5, %rd34;
	add.s64 	%rd43, %rd27, %rd35;
	shl.b64 	%rd8, %rd17, 7;
	mov.f32 	%f104, 0f00000000;
$L__BB3_2:
	ld.global.f32 	%f6, [%rd42];
	st.shared.f32 	[%r5], %f6;
	ld.global.f32 	%f7, [%rd43];
	st.shared.f32 	[%r6], %f7;
	bar.sync 	0;
	ld.shared.f32 	%f8, [%r4];
	ld.shared.f32 	%f9, [%r7];
	fma.rn.f32 	%f10, %f8, %f9, %f104;
	ld.shared.f32 	%f11, [%r4+4];
	ld.shared.f32 	%f12, [%r7+128];
	fma.rn.f32 	%f13, %f11, %f12, %f10;
	ld.shared.f32 	%f14, [%r4+8];
	ld.shared.f32 	%f15, [%r7+256];
	fma.rn.f32 	%f16, %f14, %f15, %f13;
	ld.shared.f32 	%f17, [%r4+12];
	ld.shared.f32 	%f18, [%r7+384];
	fma.rn.f32 	%f19, %f17, %f18, %f16;
	ld.shared.f32 	%f20, [%r4+16];
	ld.shared.f32 	%f21, [%r7+512];
	fma.rn.f32 	%f22, %f20, %f21, %f19;
	ld.shared.f32 	%f23, [%r4+20];
	ld.shared.f32 	%f24, [%r7+640];
	fma.rn.f32 	%f25, %f23, %f24, %f22;
	ld.shared.f32 	%f26, [%r4+24];
	ld.shared.f32 	%f27, [%r7+768];
	fma.rn.f32 	%f28, %f26, %f27, %f25;
	ld.shared.f32 	%f29, [%r4+28];
	ld.shared.f32 	%f30, [%r7+896];
	fma.rn.f32 	%f31, %f29, %f30, %f28;
	ld.shared.f32 	%f32, [%r4+32];
	ld.shared.f32 	%f33, [%r7+1024];
	fma.rn.f32 	%f34, %f32, %f33, %f31;
	ld.shared.f32 	%f35, [%r4+36];
	ld.shared.f32 	%f36, [%r7+1152];
	fma.rn.f32 	%f37, %f35, %f36, %f34;
	ld.shared.f32 	%f38, [%r4+40];
	ld.shared.f32 	%f39, [%r7+1280];
	fma.rn.f32 	%f40, %f38, %f39, %f37;
	ld.shared.f32 	%f41, [%r4+44];
	ld.shared.f32 	%f42, [%r7+1408];
	fma.rn.f32 	%f43, %f41, %f42, %f40;
	ld.shared.f32 	%f44, [%r4+48];
	ld.shared.f32 	%f45, [%r7+1536];
	fma.rn.f32 	%f46, %f44, %f45, %f43;
	ld.shared.f32 	%f47, [%r4+52];
	ld.shared.f32 	%f48, [%r7+1664];
	fma.rn.f32 	%f49, %f47, %f48, %f46;
	ld.shared.f32 	%f50, [%r4+56];
	ld.shared.f32 	%f51, [%r7+1792];
	fma.rn.f32 	%f52, %f50, %f51, %f49;
	ld.shared.f32 	%f53, [%r4+60];
	ld.shared.f32 	%f54, [%r7+1920];
	fma.rn.f32 	%f55, %f53, %f54, %f52;
	ld.shared.f32 	%f56, [%r4+64];
	ld.shared.f32 	%f57, [%r7+2048];
	fma.rn.f32 	%f58, %f56, %f57, %f55;
	ld.shared.f32 	%f59, [%r4+68];
	ld.shared.f32 	%f60, [%r7+2176];
	fma.rn.f32 	%f61, %f59, %f60, %f58;
	ld.shared.f32 	%f62, [%r4+72];
	ld.shared.f32 	%f63, [%r7+2304];
	fma.rn.f32 	%f64, %f62, %f63, %f61;
	ld.shared.f32 	%f65, [%r4+76];
	ld.shared.f32 	%f66, [%r7+2432];
	fma.rn.f32 	%f67, %f65, %f66, %f64;
	ld.shared.f32 	%f68, [%r4+80];
	ld.shared.f32 	%f69, [%r7+2560];
	fma.rn.f32 	%f70, %f68, %f69, %f67;
	ld.shared.f32 	%f71, [%r4+84];
	ld.shared.f32 	%f72, [%r7+2688];
	fma.rn.f32 	%f73, %f71, %f72, %f70;
	ld.shared.f32 	%f74, [%r4+88];
	ld.shared.f32 	%f75, [%r7+2816];
	fma.rn.f32 	%f76, %f74, %f75, %f73;
	ld.shared.f32 	%f77, [%r4+92];
	ld.shared.f32 	%f78, [%r7+2944];
	fma.rn.f32 	%f79, %f77, %f78, %f76;
	ld.shared.f32 	%f80, [%r4+96];
	ld.shared.f32 	%f81, [%r7+3072];
	fma.rn.f32 	%f82, %f80, %f81, %f79;
	ld.shared.f32 	%f83, [%r4+100];
	ld.shared.f32 	%f84, [%r7+3200];
	fma.rn.f32 	%f85, %f83, %f84, %f82;
	ld.shared.f32 	%f86, [%r4+104];
	ld.shared.f32 	%f87, [%r7+3328];
	fma.rn.f32 	%f88, %f86, %f87, %f85;
	ld.shared.f32 	%f89, [%r4+108];
	ld.shared.f32 	%f90, [%r7+3456];
	fma.rn.f32 	%f91, %f89, %f90, %f88;
	ld.shared.f32 	%f92, [%r4+112];
	ld.shared.f32 	%f93, [%r7+3584];
	fma.rn.f32 	%f94, %f92, %f93, %f91;
	ld.shared.f32 	%f95, [%r4+116];
	ld.shared.f32 	%f96, [%r7+3712];
	fma.rn.f32 	%f97, %f95, %f96, %f94;
	ld.shared.f32 	%f98, [%r4+120];
	ld.shared.f32 	%f99, [%r7+3840];
	fma.rn.f32 	%f100, %f98, %f99, %f97;
	ld.shared.f32 	%f101, [%r4+124];
	ld.shared.f32 	%f102, [%r7+3968];
	fma.rn.f32 	%f104, %f101, %f102, %f100;
	bar.sync 	0;
	add.s32 	%r20, %r20, 1;
	setp.ne.s32 	%p3, %r20, 0;
	add.s64 	%rd43, %rd43, %rd8;
	add.s64 	%rd42, %rd42, 128;
	@%p3 bra 	$L__BB3_2;
$L__BB3_3:
	cvt.u64.u32 	%rd36, %r1;
	cvt.u64.u32 	%rd37, %r2;
	mad.lo.s64 	%rd38, %rd2, %rd36, %rd37;
	add.s64 	%rd39, %rd4, %rd5;
	shl.b64 	%rd40, %rd38, 2;
	add.s64 	%rd41, %rd39, %rd40;
	st.global.f32 	[%rd41], %f104;
	ret;

}
	// .globl	_Z20kernel_transpose_mat6MatrixS_
.visible .entry _Z20kernel_transpose_mat6MatrixS_(
	.param .align 8 .b8 _Z20kernel_transpose_mat6MatrixS__param_0[24],
	.param .align 8 .b8 _Z20kernel_transpose_mat6MatrixS__param_1[24]
)
{
	.reg .b32 	%r<12>;
	.reg .b32 	%f<3>;
	.reg .b64 	%rd<27>;
	// demoted variable
	.shared .align 4 .b8 _ZZ20kernel_transpose_mat6MatrixS_E14shared_lhs_sub[4096];
	ld.param.u64 	%rd1, [_Z20kernel_transpose_mat6MatrixS__param_1+8];
	ld.param.u64 	%rd2, [_Z20kernel_transpose_mat6MatrixS__param_1+16];
	ld.param.u64 	%rd3, [_Z20kernel_transpose_mat6MatrixS__param_0+8];
	ld.param.u64 	%rd4, [_Z20kernel_transpose_mat6MatrixS__param_0+16];
	mov.u32 	%r1, %ctaid.y;
	mov.u32 	%r2, %ctaid.x;
	mov.u32 	%r3, %tid.y;
	mov.u32 	%r4, %tid.x;
	cvta.to.global.u64 	%rd5, %rd4;
	shl.b32 	%r5, %r1, 5;
	cvt.u64.u32 	%rd6, %r5;
	mul.lo.s64 	%rd7, %rd3, %rd6;
	shl.b64 	%rd8, %rd7, 2;
	add.s64 	%rd9, %rd5, %rd8;
	cvt.u64.u32 	%rd10, %r2;
	mul.wide.u32 	%rd11, %r2, 128;
	add.s64 	%rd12, %rd9, %rd11;
	cvta.to.global.u64 	%rd13, %rd2;
	mul.lo.s64 	%rd14, %rd10, %rd1;
	shl.b64 	%rd15, %rd14, 7;
	add.s64 	%rd16, %rd13, %rd15;
	shl.b32 	%r6, %r1, 7;
	cvt.u64.u32 	%rd17, %r6;
	add.s64 	%rd18, %rd16, %rd17;
	cvt.u64.u32 	%rd19, %r3;
	cvt.u64.u32 	%rd20, %r4;
	mad.lo.s64 	%rd21, %rd3, %rd19, %rd20;
	shl.b64 	%rd22, %rd21, 2;
	add.s64 	%rd23, %rd12, %rd22;
	ld.global.f32 	%f1, [%rd23];
	shl.b32 	%r7, %r3, 7;
	mov.u32 	%r8, _ZZ20kernel_transpose_mat6MatrixS_E14shared_lhs_sub;
	add.s32 	%r9, %r8, %r7;
	shl.b32 	%r10, %r4, 2;
	add.s32 	%r11, %r9, %r10;
	st.shared.f32 	[%r11], %f1;
	bar.sync 	0;
	ld.shared.f32 	%f2, [%r11];
	mad.lo.s64 	%rd24, %rd1, %rd20, %rd19;
	shl.b64 	%rd25, %rd24, 2;
	add.s64 	%rd26, %rd18, %rd25;
	st.global.f32 	[%rd26], %f2;
	ret;

}
	// .globl	_Z15kernel_dot_vecsPfS_S_
.visible .entry _Z15kernel_dot_vecsPfS_S_(
	.param .u64 .ptr .align 1 _Z15kernel_dot_vecsPfS_S__param_0,
	.param .u64 .ptr .align 1 _Z15kernel_dot_vecsPfS_S__param_1,
	.param .u64 .ptr .align 1 _Z15kernel_dot_vecsPfS_S__param_2
)
{
	.reg .pred 	%p<3>;
	.reg .b32 	%r<14>;
	.reg .b32 	%f<72>;
	.reg .b64 	%rd<10>;
	// demoted variable
	.shared .align 4 .b8 _ZZ15kernel_dot_vecsPfS_S_E7sub_vec[1024];
	ld.param.u64 	%rd2, [_Z15kernel_dot_vecsPfS_S__param_0];
	ld.param.u64 	%rd3, [_Z15kernel_dot_vecsPfS_S__param_1];
	ld.param.u64 	%rd1, [_Z15kernel_dot_vecsPfS_S__param_2];
	cvta.to.global.u64 	%rd4, %rd3;
	cvta.to.global.u64 	%rd5, %rd2;
	mov.u32 	%r3, %ntid.x;
	mov.u32 	%r4, %ctaid.x;
	mov.u32 	%r5, %tid.x;
	mad.lo.s32 	%r6, %r3, %r4, %r5;
	mul.wide.s32 	%rd6, %r6, 4;
	add.s64 	%rd7, %rd5, %rd6;
	ld.global.f32 	%f3, [%rd7];
	add.s64 	%rd8, %rd4, %rd6;
	ld.global.f32 	%f4, [%rd8];
	mul.f32 	%f5, %f3, %f4;
	shl.b32 	%r7, %r5, 2;
	mov.u32 	%r8, _ZZ15kernel_dot_vecsPfS_S_E7sub_vec;
	add.s32 	%r9, %r8, %r7;
	st.shared.f32 	[%r9], %f5;
	bar.sync 	0;
	setp.ne.s32 	%p1, %r5, 0;
	@%p1 bra 	$L__BB5_4;
	mov.f32 	%f71, 0f00000000;
	mov.b32 	%r13, 64;
$L__BB5_2:
	add.s32 	%r12, %r8, %r13;
	ld.shared.f32 	%f7, [%r12+-64];
	add.f32 	%f8, %f71, %f7;
	ld.shared.f32 	%f9, [%r12+-60];
	add.f32 	%f10, %f8, %f9;
	ld.shared.f32 	%f11, [%r12+-56];
	add.f32 	%f12, %f10, %f11;
	ld.shared.f32 	%f13, [%r12+-52];
	add.f32 	%f14, %f12, %f13;
	ld.shared.f32 	%f15, [%r12+-48];
	add.f32 	%f16, %f14, %f15;
	ld.shared.f32 	%f17, [%r12+-44];
	add.f32 	%f18, %f16, %f17;
	ld.shared.f32 	%f19, [%r12+-40];
	add.f32 	%f20, %f18, %f19;
	ld.shared.f32 	%f21, [%r12+-36];
	add.f32 	%f22, %f20, %f21;
	ld.shared.f32 	%f23, [%r12+-32];
	add.f32 	%f24, %f22, %f23;
	ld.shared.f32 	%f25, [%r12+-28];
	add.f32 	%f26, %f24, %f25;
	ld.shared.f32 	%f27, [%r12+-24];
	add.f32 	%f28, %f26, %f27;
	ld.shared.f32 	%f29, [%r12+-20];
	add.f32 	%f30, %f28, %f29;
	ld.shared.f32 	%f31, [%r12+-16];
	add.f32 	%f32, %f30, %f31;
	ld.shared.f32 	%f33, [%r12+-12];
	add.f32 	%f34, %f32, %f33;
	ld.shared.f32 	%f35, [%r12+-8];
	add.f32 	%f36, %f34, %f35;
	ld.shared.f32 	%f37, [%r12+-4];
	add.f32 	%f38, %f36, %f37;
	ld.shared.f32 	%f39, [%r12];
	add.f32 	%f40, %f38, %f39;
	ld.shared.f32 	%f41, [%r12+4];
	add.f32 	%f42, %f40, %f41;
	ld.shared.f32 	%f43, [%r12+8];
	add.f32 	%f44, %f42, %f43;
	ld.shared.f32 	%f45, [%r12+12];
	add.f32 	%f46, %f44, %f45;
	ld.shared.f32 	%f47, [%r12+16];
	add.f32 	%f48, %f46, %f47;
	ld.shared.f32 	%f49, [%r12+20];
	add.f32 	%f50, %f48, %f49;
	ld.shared.f32 	%f51, [%r12+24];
	add.f32 	%f52, %f50, %f51;
	ld.shared.f32 	%f53, [%r12+28];
	add.f32 	%f54, %f52, %f53;
	ld.shared.f32 	%f55, [%r12+32];
	add.f32 	%f56, %f54, %f55;
	ld.shared.f32 	%f57, [%r12+36];
	add.f32 	%f58, %f56, %f57;
	ld.shared.f32 	%f59, [%r12+40];
	add.f32 	%f60, %f58, %f59;
	ld.shared.f32 	%f61, [%r12+44];
	add.f32 	%f62, %f60, %f61;
	ld.shared.f32 	%f63, [%r12+48];
	add.f32 	%f64, %f62, %f63;
	ld.shared.f32 	%f65, [%r12+52];
	add.f32 	%f66, %f64, %f65;
	ld.shared.f32 	%f67, [%r12+56];
	add.f32 	%f68, %f66, %f67;
	ld.shared.f32 	%f69, [%r12+60];
	add.f32 	%f71, %f68, %f69;
	add.s32 	%r13, %r13, 128;
	setp.ne.s32 	%p2, %r13, 1088;
	@%p2 bra 	$L__BB5_2;
	cvta.to.global.u64 	%rd9, %rd1;
	atom.global.add.f32 	%f70, [%rd9], %f71;
$L__BB5_4:
	ret;

}


// ===== COMPILED SASS (sm_100) =====

	.target	sm_100

	.elftype	@"ET_EXEC"


//--------------------- .note.nv.tkinfo           --------------------------
	.section	.note.nv.tkinfo,"",@"SHT_NOTE"
	.sectionflags	@"SHF_NOTE_NV_TKINFO"
	.tkinfo
        /*0018*/ 	.word	0x00000002
        /*0030*/ 	.string	""
        /*0030*/ 	.string	"ptxas"
        /*0030*/ 	.string	"Cuda compilation tools, release 13.0, V13.0.88"
        /*0030*/ 	.string	"Build cuda_13.0.r13.0/compiler.36424714_0"
        /*0030*/ 	.string	"-arch sm_100 -m 64 "



//--------------------- .note.nv.cuinfo           --------------------------
	.section	.note.nv.cuinfo,"",@"SHT_NOTE"
	.sectionflags	@"SHF_NOTE_NV_CUINFO"
        /*0018*/ 	.short	0x0002
        /*001a*/ 	.short	0x0064
        /*001c*/ 	.short	0x0082
	.zero		2


//--------------------- .nv.info                  --------------------------
	.section	.nv.info,"",@"SHT_CUDA_INFO"
	.align	4


	//----- nvinfo : EIATTR_REGCOUNT
	.align		4
        /*0000*/ 	.byte	0x04, 0x2f
        /*0002*/ 	.short	(.L_1 - .L_0)
	.align		4
.L_0:
        /*0004*/ 	.word	index@(_Z14kernel_eq_matsPfS_mfPb)
        /*0008*/ 	.word	0x0000000d


	//----- nvinfo : EIATTR_FRAME_SIZE
	.align		4
.L_1:
        /*000c*/ 	.byte	0x04, 0x11
        /*000e*/ 	.short	(.L_3 - .L_2)
	.align		4
.L_2:
        /*0010*/ 	.word	index@(_Z14kernel_eq_matsPfS_mfPb)
        /*0014*/ 	.word	0x00000000


	//----- nvinfo : EIATTR_REGCOUNT
	.align		4
.L_3:
        /*0018*/ 	.byte	0x04, 0x2f
        /*001a*/ 	.short	(.L_5 - .L_4)
	.align		4
.L_4:
        /*001c*/ 	.word	index@(_Z15kernel_add_matsPfS_S_m)
        /*0020*/ 	.word	0x0000000e


	//----- nvinfo : EIATTR_FRAME_SIZE
	.align		4
.L_5:
        /*0024*/ 	.byte	0x04, 0x11
        /*0026*/ 	.short	(.L_7 - .L_6)
	.align		4
.L_6:
        /*0028*/ 	.word	index@(_Z15kernel_add_matsPfS_S_m)
        /*002c*/ 	.word	0x00000000


	//----- nvinfo : EIATTR_REGCOUNT
	.align		4
.L_7:
        /*0030*/ 	.byte	0x04, 0x2f
        /*0032*/ 	.short	(.L_9 - .L_8)
	.align		4
.L_8:
        /*0034*/ 	.word	index@(_Z21kernel_mul_scalar_matfPfS_m)
        /*0038*/ 	.word	0x0000000c


	//----- nvinfo : EIATTR_FRAME_SIZE
	.align		4
.L_9:
        /*003c*/ 	.byte	0x04, 0x11
        /*003e*/ 	.short	(.L_11 - .L_10)
	.align		4
.L_10:
        /*0040*/ 	.word	index@(_Z21kernel_mul_scalar_matfPfS_m)
        /*0044*/ 	.word	0x00000000


	//----- nvinfo : EIATTR_REGCOUNT
	.align		4
.L_11:
        /*0048*/ 	.byte	0x04, 0x2f
        /*004a*/ 	.short	(.L_13 - .L_12)
	.align		4
.L_12:
        /*004c*/ 	.word	index@(_Z15kernel_mul_mats6MatrixS_S_)
        /*0050*/ 	.word	0x0000001e


	//----- nvinfo : EIATTR_FRAME_SIZE
	.align		4
.L_13:
        /*0054*/ 	.byte	0x04, 0x11
        /*0056*/ 	.short	(.L_15 - .L_14)
	.align		4
.L_14:
        /*0058*/ 	.word	index@(_Z15kernel_mul_mats6MatrixS_S_)
        /*005c*/ 	.word	0x00000000


	//----- nvinfo : EIATTR_REGCOUNT
	.align		4
.L_15:
        /*0060*/ 	.byte	0x04, 0x2f
        /*0062*/ 	.short	(.L_17 - .L_16)
	.align		4
.L_16:
        /*0064*/ 	.word	index@(_Z20kernel_transpose_mat6MatrixS_)
        /*0068*/ 	.word	0x0000000e


	//----- nvinfo : EIATTR_FRAME_SIZE
	.align		4
.L_17:
        /*006c*/ 	.byte	0x04, 0x11
        /*006e*/ 	.short	(.L_19 - .L_18)
	.align		4
.L_18:
        /*0070*/ 	.word	index@(_Z20kernel_transpose_mat6MatrixS_)
        /*0074*/ 	.word	0x00000000


	//----- nvinfo : EIATTR_REGCOUNT
	.align		4
.L_19:
        /*0078*/ 	.byte	0x04, 0x2f
        /*007a*/ 	.short	(.L_21 - .L_20)
	.align		4
.L_20:
        /*007c*/ 	.word	index@(_Z15kernel_dot_vecsPfS_S_)
        /*0080*/ 	.word	0x00000016


	//----- nvinfo : EIATTR_FRAME_SIZE
	.align		4
.L_21:
        /*0084*/ 	.byte	0x04, 0x11
        /*0086*/ 	.short	(.L_23 - .L_22)
	.align		4
.L_22:
        /*0088*/ 	.word	index@(_Z15kernel_dot_vecsPfS_S_)
        /*008c*/ 	.word	0x00000000


	//----- nvinfo : EIATTR_MIN_STACK_SIZE
	.align		4
.L_23:
        /*0090*/ 	.byte	0x04, 0x12
        /*0092*/ 	.short	(.L_25 - .L_24)
	.align		4
.L_24:
        /*0094*/ 	.word	index@(_Z15kernel_dot_vecsPfS_S_)
        /*0098*/ 	.word	0x00000000


	//----- nvinfo : EIATTR_MIN_STACK_SIZE
	.align		4
.L_25:
        /*009c*/ 	.byte	0x04, 0x12
        /*009e*/ 	.short	(.L_27 - .L_26)
	.align		4
.L_26:
        /*00a0*/ 	.word	index@(_Z20kernel_transpose_mat6MatrixS_)
        /*00a4*/ 	.word	0x00000000


	//----- nvinfo : EIATTR_MIN_STACK_SIZE
	.align		4
.L_27:
        /*00a8*/ 	.byte	0x04, 0x12
        /*00aa*/ 	.short	(.L_29 - .L_28)
	.align		4
.L_28:
        /*00ac*/ 	.word	index@(_Z15kernel_mul_mats6MatrixS_S_)
        /*00b0*/ 	.word	0x00000000


	//----- nvinfo : EIATTR_MIN_STACK_SIZE
	.align		4
.L_29:
        /*00b4*/ 	.byte	0x04, 0x12
        /*00b6*/ 	.short	(.L_31 - .L_30)
	.align		4
.L_30:
        /*00b8*/ 	.word	index@(_Z21kernel_mul_scalar_matfPfS_m)
        /*00bc*/ 	.word	0x00000000


	//----- nvinfo : EIATTR_MIN_STACK_SIZE
	.align		4
.L_31:
        /*00c0*/ 	.byte	0x04, 0x12
        /*00c2*/ 	.short	(.L_33 - .L_32)
	.align		4
.L_32:
        /*00c4*/ 	.word	index@(_Z15kernel_add_matsPfS_S_m)
        /*00c8*/ 	.word	0x00000000


	//----- nvinfo : EIATTR_MIN_STACK_SIZE
	.align		4
.L_33:
        /*00cc*/ 	.byte	0x04, 0x12
        /*00ce*/ 	.short	(.L_35 - .L_34)
	.align		4
.L_34:
        /*00d0*/ 	.word	index@(_Z14kernel_eq_matsPfS_mfPb)
        /*00d4*/ 	.word	0x00000000
.L_35:


//--------------------- .nv.compat                --------------------------
	.section	.nv.compat,"",@"SHT_CUDA_COMPAT_INFO"
	.align	4
        /*0000*/ 	.byte	0x02, 0x09, 0x00, 0x00, 0x02, 0x02, 0x01, 0x00, 0x02, 0x05, 0x05, 0x00, 0x03, 0x07, 0x01, 0x01
        /*0010*/ 	.byte	0x02, 0x03, 0x00, 0x00, 0x02, 0x06, 0x01, 0x00, 0x04, 0x0b, 0x08, 0x00, 0x09, 0x00, 0x00, 0x00
        /*0020*/ 	.byte	0x00, 0x00, 0x00, 0x00


//--------------------- .nv.info._Z15kernel_dot_vecsPfS_S_ --------------------------
	.section	.nv.info._Z15kernel_dot_vecsPfS_S_,"",@"SHT_CUDA_INFO"
	.sectionflags	@""
	.align	4


	//----- nvinfo : EIATTR_CUDA_API_VERSION
	.align		4
        /*0000*/ 	.byte	0x04, 0x37
        /*0002*/ 	.short	(.L_37 - .L_36)
.L_36:
        /*0004*/ 	.word	0x00000082


	//----- nvinfo : EIATTR_KPARAM_INFO
	.align		4
.L_37:
        /*0008*/ 	.byte	0x04, 0x17
        /*000a*/ 	.short	(.L_39 - .L_38)
.L_38:
        /*000c*/ 	.word	0x00000000
        /*0010*/ 	.short	0x0002
        /*0012*/ 	.short	0x0010
        /*0014*/ 	.byte	0x00, 0xf5, 0x21, 0x00


	//----- nvinfo : EIATTR_KPARAM_INFO
	.align		4
.L_39:
        /*0018*/ 	.byte	0x04, 0x17
        /*001a*/ 	.short	(.L_41 - .L_40)
.L_40:
        /*001c*/ 	.word	0x00000000
        /*0020*/ 	.short	0x0001
        /*0022*/ 	.short	0x0008
        /*0024*/ 	.byte	0x00, 0xf5, 0x21, 0x00


	//----- nvinfo : EIATTR_KPARAM_INFO
	.align		4
.L_41:
        /*0028*/ 	.byte	0x04, 0x17
        /*002a*/ 	.short	(.L_43 - .L_42)
.L_42:
        /*002c*/ 	.word	0x00000000
        /*0030*/ 	.short	0x0000
        /*0032*/ 	.short	0x0000
        /*0034*/ 	.byte	0x00, 0xf5, 0x21, 0x00


	//----- nvinfo : EIATTR_SPARSE_MMA_MASK
	.align		4
.L_43:
        /*0038*/ 	.byte	0x03, 0x50
        /*003a*/ 	.short	0x0000


	//----- nvinfo : EIATTR_MAXREG_COUNT
	.align		4
        /*003c*/ 	.byte	0x03, 0x1b
        /*003e*/ 	.short	0x00ff


	//----- nvinfo : EIATTR_NUM_BARRIERS
	.align		4
        /*0040*/ 	.byte	0x02, 0x4c
        /*0042*/ 	.byte	0x01
	.zero		1


	//----- nvinfo : EIATTR_MERCURY_ISA_VERSION
	.align		4
        /*0044*/ 	.byte	0x03, 0x5f
        /*0046*/ 	.short	0x0101


	//----- nvinfo : EIATTR_VRC_CTA_INIT_COUNT
	.align		4
        /*0048*/ 	.byte	0x02, 0x4a
	.zero		1
	.zero		1


	//----- nvinfo : EIATTR_EXIT_INSTR_OFFSETS
	.align		4
        /*004c*/ 	.byte	0x04, 0x1c
        /*004e*/ 	.short	(.L_45 - .L_44)


	//   ....[0]....
.L_44:
        /*0050*/ 	.word	0x00000140


	//   ....[1]....
        /*0054*/ 	.word	0x00000440


	//----- nvinfo : EIATTR_CBANK_PARAM_SIZE
	.align		4
.L_45:
        /*0058*/ 	.byte	0x03, 0x19
        /*005a*/ 	.short	0x0018


	//----- nvinfo : EIATTR_PARAM_CBANK
	.align		4
        /*005c*/ 	.byte	0x04, 0x0a
        /*005e*/ 	.short	(.L_47 - .L_46)
	.align		4
.L_46:
        /*0060*/ 	.word	index@(.nv.constant0._Z15kernel_dot_vecsPfS_S_)
        /*0064*/ 	.short	0x0380
        /*0066*/ 	.short	0x0018


	//----- nvinfo : EIATTR_SW_WAR
	.align		4
.L_47:
        /*0068*/ 	.byte	0x04, 0x36
        /*006a*/ 	.short	(.L_49 - .L_48)
.L_48:
        /*006c*/ 	.word	0x00000008
.L_49:


//--------------------- .nv.info._Z20kernel_transpose_mat6MatrixS_ --------------------------
	.section	.nv.info._Z20kernel_transpose_mat6MatrixS_,"",@"SHT_CUDA_INFO"
	.sectionflags	@""
	.align	4


	//----- nvinfo : EIATTR_CUDA_API_VERSION
	.align		4
        /*0000*/ 	.byte	0x04, 0x37
        /*0002*/ 	.short	(.L_51 - .L_50)
.L_50:
        /*0004*/ 	.word	0x00000082


	//----- nvinfo : EIATTR_KPARAM_INFO
	.align		4
.L_51:
        /*0008*/ 	.byte	0x04, 0x17
        /*000a*/ 	.short	(.L_53 - .L_52)
.L_52:
        /*000c*/ 	.word	0x00000000
        /*0010*/ 	.short	0x0001
        /*0012*/ 	.short	0x0018
        /*0014*/ 	.byte	0x00, 0xf0, 0x61, 0x00


	//----- nvinfo : EIATTR_KPARAM_INFO
	.align		4
.L_53:
        /*0018*/ 	.byte	0x04, 0x17
        /*001a*/ 	.short	(.L_55 - .L_54)
.L_54:
        /*001c*/ 	.word	0x00000000
        /*0020*/ 	.short	0x0000
        /*0022*/ 	.short	0x0000
        /*0024*/ 	.byte	0x00, 0xf0, 0x61, 0x00


	//----- nvinfo : EIATTR_SPARSE_MMA_MASK
	.align		4
.L_55:
        /*0028*/ 	.byte	0x03, 0x50
        /*002a*/ 	.short	0x0000


	//----- nvinfo : EIATTR_MAXREG_COUNT
	.align		4
        /*002c*/ 	.byte	0x03, 0x1b
        /*002e*/ 	.short	0x00ff


	//----- nvinfo : EIATTR_NUM_BARRIERS
	.align		4
        /*0030*/ 	.byte	0x02, 0x4c
        /*0032*/ 	.byte	0x01
	.zero		1


	//----- nvinfo : EIATTR_MERCURY_ISA_VERSION
	.align		4
        /*0034*/ 	.byte	0x03, 0x5f
        /*0036*/ 	.short	0x0101


	//----- nvinfo : EIATTR_VRC_CTA_INIT_COUNT
	.align		4
        /*0038*/ 	.byte	0x02, 0x4a
	.zero		1
	.zero		1


	//----- nvinfo : EIATTR_EXIT_INSTR_OFFSETS
	.align		4
        /*003c*/ 	.byte	0x04, 0x1c
        /*003e*/ 	.short	(.L_57 - .L_56)


	//   ....[0]....
.L_56:
        /*0040*/ 	.word	0x00000290


	//----- nvinfo : EIATTR_CBANK_PARAM_SIZE
	.align		4
.L_57:
        /*0044*/ 	.byte	0x03, 0x19
        /*0046*/ 	.short	0x0030


	//----- nvinfo : EIATTR_PARAM_CBANK
	.align		4
        /*0048*/ 	.byte	0x04, 0x0a
        /*004a*/ 	.short	(.L_59 - .L_58)
	.align		4
.L_58:
        /*004c*/ 	.word	index@(.nv.constant0._Z20kernel_transpose_mat6MatrixS_)
        /*0050*/ 	.short	0x0380
        /*0052*/ 	.short	0x0030


	//----- nvinfo : EIATTR_SW_WAR
	.align		4
.L_59:
        /*0054*/ 	.byte	0x04, 0x36
        /*0056*/ 	.short	(.L_61 - .L_60)
.L_60:
        /*0058*/ 	.word	0x00000008
.L_61:


//--------------------- .nv.info._Z15kernel_mul_mats6MatrixS_S_ --------------------------
	.section	.nv.info._Z15kernel_mul_mats6MatrixS_S_,"",@"SHT_CUDA_INFO"
	.sectionflags	@""
	.align	4


	//----- nvinfo : EIATTR_CUDA_API_VERSION
	.align		4
        /*0000*/ 	.byte	0x04, 0x37
        /*0002*/ 	.short	(.L_63 - .L_62)
.L_62:
        /*0004*/ 	.word	0x00000082


	//----- nvinfo : EIATTR_KPARAM_INFO
	.align		4
.L_63:
        /*0008*/ 	.byte	0x04, 0x17
        /*000a*/ 	.short	(.L_65 - .L_64)
.L_64:
        /*000c*/ 	.word	0x00000000
        /*0010*/ 	.short	0x0002
        /*0012*/ 	.short	0x0030
        /*0014*/ 	.byte	0x00, 0xf0, 0x61, 0x00


	//----- nvinfo : EIATTR_KPARAM_INFO
	.align		4
.L_65:
        /*0018*/ 	.byte	0x04, 0x17
        /*001a*/ 	.short	(.L_67 - .L_66)
.L_66:
        /*001c*/ 	.word	0x00000000
        /*0020*/ 	.short	0x0001
        /*0022*/ 	.short	0x0018
        /*0024*/ 	.byte	0x00, 0xf0, 0x61, 0x00


	//----- nvinfo : EIATTR_KPARAM_INFO
	.align		4
.L_67:
        /*0028*/ 	.byte	0x04, 0x17
        /*002a*/ 	.short	(.L_69 - .L_68)
.L_68:
        /*002c*/ 	.word	0x00000000
        /*0030*/ 	.short	0x0000
        /*0032*/ 	.short	0x0000
        /*0034*/ 	.byte	0x00, 0xf0, 0x61, 0x00


	//----- nvinfo : EIATTR_SPARSE_MMA_MASK
	.align		4
.L_69:
        /*0038*/ 	.byte	0x03, 0x50
        /*003a*/ 	.short	0x0000


	//----- nvinfo : EIATTR_MAXREG_COUNT
	.align		4
        /*003c*/ 	.byte	0x03, 0x1b
        /*003e*/ 	.short	0x00ff


	//----- nvinfo : EIATTR_NUM_BARRIERS
	.align		4
        /*0040*/ 	.byte	0x02, 0x4c
        /*0042*/ 	.byte	0x01
	.zero		1


	//----- nvinfo : EIATTR_MERCURY_ISA_VERSION
	.align		4
        /*0044*/ 	.byte	0x03, 0x5f
        /*0046*/ 	.short	0x0101


	//----- nvinfo : EIATTR_VRC_CTA_INIT_COUNT
	.align		4
        /*0048*/ 	.byte	0x02, 0x4a
	.zero		1
	.zero		1


	//----- nvinfo : EIATTR_EXIT_INSTR_OFFSETS
	.align		4
        /*004c*/ 	.byte	0x04, 0x1c
        /*004e*/ 	.short	(.L_71 - .L_70)


	//   ....[0]....
.L_70:
        /*0050*/ 	.word	0x000008f0


	//----- nvinfo : EIATTR_CBANK_PARAM_SIZE
	.align		4
.L_71:
        /*0054*/ 	.byte	0x03, 0x19
        /*0056*/ 	.short	0x0048


	//----- nvinfo : EIATTR_PARAM_CBANK
	.align		4
        /*0058*/ 	.byte	0x04, 0x0a
        /*005a*/ 	.short	(.L_73 - .L_72)
	.align		4
.L_72:
        /*005c*/ 	.word	index@(.nv.constant0._Z15kernel_mul_mats6MatrixS_S_)
        /*0060*/ 	.short	0x0380
        /*0062*/ 	.short	0x0048


	//----- nvinfo : EIATTR_SW_WAR
	.align		4
.L_73:
        /*0064*/ 	.byte	0x04, 0x36
        /*0066*/ 	.short	(.L_75 - .L_74)
.L_74:
        /*0068*/ 	.word	0x00000008
.L_75:


//--------------------- .nv.info._Z21kernel_mul_scalar_matfPfS_m --------------------------
	.section	.nv.info._Z21kernel_mul_scalar_matfPfS_m,"",@"SHT_CUDA_INFO"
	.sectionflags	@""
	.align	4


	//----- nvinfo : EIATTR_CUDA_API_VERSION
	.align		4
        /*0000*/ 	.byte	0x04, 0x37
        /*0002*/ 	.short	(.L_77 - .L_76)
.L_76:
        /*0004*/ 	.word	0x00000082


	//----- nvinfo : EIATTR_KPARAM_INFO
	.align		4
.L_77:
        /*0008*/ 	.byte	0x04, 0x17
        /*000a*/ 	.short	(.L_79 - .L_78)
.L_78:
        /*000c*/ 	.word	0x00000000
        /*0010*/ 	.short	0x0003
        /*0012*/ 	.short	0x0018
        /*0014*/ 	.byte	0x00, 0xf0, 0x21, 0x00


	//----- nvinfo : EIATTR_KPARAM_INFO
	.align		4
.L_79:
        /*0018*/ 	.byte	0x04, 0x17
        /*001a*/ 	.short	(.L_81 - .L_80)
.L_80:
        /*001c*/ 	.word	0x00000000
        /*0020*/ 	.short	0x0002
        /*0022*/ 	.short	0x0010
        /*0024*/ 	.byte	0x00, 0xf5, 0x21, 0x00


	//----- nvinfo : EIATTR_KPARAM_INFO
	.align		4
.L_81:
        /*0028*/ 	.byte	0x04, 0x17
        /*002a*/ 	.short	(.L_83 - .L_82)
.L_82:
        /*002c*/ 	.word	0x00000000
        /*0030*/ 	.short	0x0001
        /*0032*/ 	.short	0x0008
        /*0034*/ 	.byte	0x00, 0xf5, 0x21, 0x00


	//----- nvinfo : EIATTR_KPARAM_INFO
	.align		4
.L_83:
        /*0038*/ 	.byte	0x04, 0x17
        /*003a*/ 	.short	(.L_85 - .L_84)
.L_84:
        /*003c*/ 	.word	0x00000000
        /*0040*/ 	.short	0x0000
        /*0042*/ 	.short	0x0000
        /*0044*/ 	.byte	0x00, 0xf0, 0x11, 0x00


	//----- nvinfo : EIATTR_SPARSE_MMA_MASK
	.align		4
.L_85:
        /*0048*/ 	.byte	0x03, 0x50
        /*004a*/ 	.short	0x0000


	//----- nvinfo : EIATTR_MAXREG_COUNT
	.align		4
        /*004c*/ 	.byte	0x03, 0x1b
        /*004e*/ 	.short	0x00ff


	//----- nvinfo : EIATTR_MERCURY_ISA_VERSION
	.align		4
        /*0050*/ 	.byte	0x03, 0x5f
        /*0052*/ 	.short	0x0101


	//----- nvinfo : EIATTR_VRC_CTA_INIT_COUNT
	.align		4
        /*0054*/ 	.byte	0x02, 0x4a
	.zero		1
	.zero		1


	//----- nvinfo : EIATTR_EXIT_INSTR_OFFSETS
	.align		4
        /*0058*/ 	.byte	0x04, 0x1c
        /*005a*/ 	.short	(.L_87 - .L_86)


	//   ....[0]....
.L_86:
        /*005c*/ 	.word	0x00000090


	//   ....[1]....
        /*0060*/ 	.word	0x00000210


	//----- nvinfo : EIATTR_CRS_STACK_SIZE
	.align		4
.L_87:
        /*0064*/ 	.byte	0x04, 0x1e
        /*0066*/ 	.short	(.L_89 - .L_88)
.L_88:
        /*0068*/ 	.word	0x00000000


	//----- nvinfo : EIATTR_CBANK_PARAM_SIZE
	.align		4
.L_89:
        /*006c*/ 	.byte	0x03, 0x19
        /*006e*/ 	.short	0x0020


	//----- nvinfo : EIATTR_PARAM_CBANK
	.align		4
        /*0070*/ 	.byte	0x04, 0x0a
        /*0072*/ 	.short	(.L_91 - .L_90)
	.align		4
.L_90:
        /*0074*/ 	.word	index@(.nv.constant0._Z21kernel_mul_scalar_matfPfS_m)
        /*0078*/ 	.short	0x0380
        /*007a*/ 	.short	0x0020


	//----- nvinfo : EIATTR_SW_WAR
	.align		4
.L_91:
        /*007c*/ 	.byte	0x04, 0x36
        /*007e*/ 	.short	(.L_93 - .L_92)
.L_92:
        /*0080*/ 	.word	0x00000008
.L_93:


//--------------------- .nv.info._Z15kernel_add_matsPfS_S_m --------------------------
	.section	.nv.info._Z15kernel_add_matsPfS_S_m,"",@"SHT_CUDA_INFO"
	.sectionflags	@""
	.align	4


	//----- nvinfo : EIATTR_CUDA_API_VERSION
	.align		4
        /*0000*/ 	.byte	0x04, 0x37
        /*0002*/ 	.short	(.L_95 - .L_94)
.L_94:
        /*0004*/ 	.word	0x00000082


	//----- nvinfo : EIATTR_KPARAM_INFO
	.align		4
.L_95:
        /*0008*/ 	.byte	0x04, 0x17
        /*000a*/ 	.short	(.L_97 - .L_96)
.L_96:
        /*000c*/ 	.word	0x00000000
        /*0010*/ 	.short	0x0003
        /*0012*/ 	.short	0x0018
        /*0014*/ 	.byte	0x00, 0xf0, 0x21, 0x00


	//----- nvinfo : EIATTR_KPARAM_INFO
	.align		4
.L_97:
        /*0018*/ 	.byte	0x04, 0x17
        /*001a*/ 	.short	(.L_99 - .L_98)
.L_98:
        /*001c*/ 	.word	0x00000000
        /*0020*/ 	.short	0x0002
        /*0022*/ 	.short	0x0010
        /*0024*/ 	.byte	0x00, 0xf5, 0x21, 0x00


	//----- nvinfo : EIATTR_KPARAM_INFO
	.align		4
.L_99:
        /*0028*/ 	.byte	0x04, 0x17
        /*002a*/ 	.short	(.L_101 - .L_100)
.L_100:
        /*002c*/ 	.word	0x00000000
        /*0030*/ 	.short	0x0001
        /*0032*/ 	.short	0x0008
        /*0034*/ 	.byte	0x00, 0xf5, 0x21, 0x00


	//----- nvinfo : EIATTR_KPARAM_INFO
	.align		4
.L_101:
        /*0038*/ 	.byte	0x04, 0x17
        /*003a*/ 	.short	(.L_103 - .L_102)
.L_102:
        /*003c*/ 	.word	0x00000000
        /*0040*/ 	.short	0x0000
        /*0042*/ 	.short	0x0000
        /*0044*/ 	.byte	0x00, 0xf5, 0x21, 0x00


	//----- nvinfo : EIATTR_SPARSE_MMA_MASK
	.align		4
.L_103:
        /*0048*/ 	.byte	0x03, 0x50
        /*004a*/ 	.short	0x0000


	//----- nvinfo : EIATTR_MAXREG_COUNT
	.align		4
        /*004c*/ 	.byte	0x03, 0x1b
        /*004e*/ 	.short	0x00ff


	//----- nvinfo : EIATTR_MERCURY_ISA_VERSION
	.align		4
        /*0050*/ 	.byte	0x03, 0x5f
        /*0052*/ 	.short	0x0101


	//----- nvinfo : EIATTR_VRC_CTA_INIT_COUNT
	.align		4
        /*0054*/ 	.byte	0x02, 0x4a
	.zero		1
	.zero		1


	//----- nvinfo : EIATTR_EXIT_INSTR_OFFSETS
	.align		4
        /*0058*/ 	.byte	0x04, 0x1c
        /*005a*/ 	.short	(.L_105 - .L_104)


	//   ....[0]....
.L_104:
        /*005c*/ 	.word	0x00000090


	//   ....[1]....
        /*0060*/ 	.word	0x00000230


	//----- nvinfo : EIATTR_CRS_STACK_SIZE
	.align		4
.L_105:
        /*0064*/ 	.byte	0x04, 0x1e
        /*0066*/ 	.short	(.L_107 - .L_106)
.L_106:
        /*0068*/ 	.word	0x00000000


	//----- nvinfo : EIATTR_CBANK_PARAM_SIZE
	.align		4
.L_107:
        /*006c*/ 	.byte	0x03, 0x19
        /*006e*/ 	.short	0x0020


	//----- nvinfo : EIATTR_PARAM_CBANK
	.align		4
        /*0070*/ 	.byte	0x04, 0x0a
        /*0072*/ 	.short	(.L_109 - .L_108)
	.align		4
.L_108:
        /*0074*/ 	.word	index@(.nv.constant0._Z15kernel_add_matsPfS_S_m)
        /*0078*/ 	.short	0x0380
        /*007a*/ 	.short	0x0020


	//----- nvinfo : EIATTR_SW_WAR
	.align		4
.L_109:
        /*007c*/ 	.byte	0x04, 0x36
        /*007e*/ 	.short	(.L_111 - .L_110)
.L_110:
        /*0080*/ 	.word	0x00000008
.L_111:


//--------------------- .nv.info._Z14kernel_eq_matsPfS_mfPb --------------------------
	.section	.nv.info._Z14kernel_eq_matsPfS_mfPb,"",@"SHT_CUDA_INFO"
	.sectionflags	@""
	.align	4


	//----- nvinfo : EIATTR_CUDA_API_VERSION
	.align		4
        /*0000*/ 	.byte	0x04, 0x37
        /*0002*/ 	.short	(.L_113 - .L_112)
.L_112:
        /*0004*/ 	.word	0x00000082


	//----- nvinfo : EIATTR_KPARAM_INFO
	.align		4
.L_113:
        /*0008*/ 	.byte	0x04, 0x17
        /*000a*/ 	.short	(.L_115 - .L_114)
.L_114:
        /*000c*/ 	.word	0x00000000
        /*0010*/ 	.short	0x0004
        /*0012*/ 	.short	0x0020
        /*0014*/ 	.byte	0x00, 0xf5, 0x21, 0x00


	//----- nvinfo : EIATTR_KPARAM_INFO
	.align		4
.L_115:
        /*0018*/ 	.byte	0x04, 0x17
        /*001a*/ 	.short	(.L_117 - .L_116)
.L_116:
        /*001c*/ 	.word	0x00000000
        /*0020*/ 	.short	0x0003
        /*0022*/ 	.short	0x0018
        /*0024*/ 	.byte	0x00, 0xf0, 0x11, 0x00


	//----- nvinfo : EIATTR_KPARAM_INFO
	.align		4
.L_117:
        /*0028*/ 	.byte	0x04, 0x17
        /*002a*/ 	.short	(.L_119 - .L_118)
.L_118:
        /*002c*/ 	.word	0x00000000
        /*0030*/ 	.short	0x0002
        /*0032*/ 	.short	0x0010
        /*0034*/ 	.byte	0x00, 0xf0, 0x21, 0x00


	//----- nvinfo : EIATTR_KPARAM_INFO
	.align		4
.L_119:
        /*0038*/ 	.byte	0x04, 0x17
        /*003a*/ 	.short	(.L_121 - .L_120)
.L_120:
        /*003c*/ 	.word	0x00000000
        /*0040*/ 	.short	0x0001
        /*0042*/ 	.short	0x0008
        /*0044*/ 	.byte	0x00, 0xf5, 0x21, 0x00


	//----- nvinfo : EIATTR_KPARAM_INFO
	.align		4
.L_121:
        /*0048*/ 	.byte	0x04, 0x17
        /*004a*/ 	.short	(.L_123 - .L_122)
.L_122:
        /*004c*/ 	.word	0x00000000
        /*0050*/ 	.short	0x0000
        /*0052*/ 	.short	0x0000
        /*0054*/ 	.byte	0x00, 0xf5, 0x21, 0x00


	//----- nvinfo : EIATTR_SPARSE_MMA_MASK
	.align		4
.L_123:
        /*0058*/ 	.byte	0x03, 0x50
        /*005a*/ 	.short	0x0000


	//----- nvinfo : EIATTR_MAXREG_COUNT
	.align		4
        /*005c*/ 	.byte	0x03, 0x1b
        /*005e*/ 	.short	0x00ff


	//----- nvinfo : EIATTR_MERCURY_ISA_VERSION
	.align		4
        /*0060*/ 	.byte	0x03, 0x5f
        /*0062*/ 	.short	0x0101


	//----- nvinfo : EIATTR_VRC_CTA_INIT_COUNT
	.align		4
        /*0064*/ 	.byte	0x02, 0x4a
	.zero		1
	.zero		1


	//----- nvinfo : EIATTR_EXIT_INSTR_OFFSETS
	.align		4
        /*0068*/ 	.byte	0x04, 0x1c
        /*006a*/ 	.short	(.L_125 - .L_124)


	//   ....[0]....
.L_124:
        /*006c*/ 	.word	0x000000d0


	//   ....[1]....
        /*0070*/ 	.word	0x000002a0


	//----- nvinfo : EIATTR_CRS_STACK_SIZE
	.align		4
.L_125:
        /*0074*/ 	.byte	0x04, 0x1e
        /*0076*/ 	.short	(.L_127 - .L_126)
.L_126:
        /*0078*/ 	.word	0x00000000


	//----- nvinfo : EIATTR_CBANK_PARAM_SIZE
	.align		4
.L_127:
        /*007c*/ 	.byte	0x03, 0x19
        /*007e*/ 	.short	0x0028


	//----- nvinfo : EIATTR_PARAM_CBANK
	.align		4
        /*0080*/ 	.byte	0x04, 0x0a
        /*0082*/ 	.short	(.L_129 - .L_128)
	.align		4
.L_128:
        /*0084*/ 	.word	index@(.nv.constant0._Z14kernel_eq_matsPfS_mfPb)
        /*0088*/ 	.short	0x0380
        /*008a*/ 	.short	0x0028


	//----- nvinfo : EIATTR_SW_WAR
	.align		4
.L_129:
        /*008c*/ 	.byte	0x04, 0x36
        /*008e*/ 	.short	(.L_131 - .L_130)
.L_130:
        /*0090*/ 	.word	0x00000008
.L_131:


//--------------------- .nv.callgraph             --------------------------
	.section	.nv.callgraph,"",@"SHT_CUDA_CALLGRAPH"
	.align	4
	.sectionentsize	8
	.align		4
        /*0000*/ 	.word	0x00000000
	.align		4
        /*0004*/ 	.word	0xffffffff
	.align		4
        /*0008*/ 	.word	0x00000000
	.align		4
        /*000c*/ 	.word	0xfffffffe
	.align		4
        /*0010*/ 	.word	0x00000000
	.align		4
        /*0014*/ 	.word	0xfffffffd
	.align		4
        /*0018*/ 	.word	0x00000000
	.align		4
        /*001c*/ 	.word	0xfffffffc


//--------------------- .text._Z15kernel_dot_vecsPfS_S_ --------------------------
	.section	.text._Z15kernel_dot_vecsPfS_S_,"ax",@progbits
	.align	128
        .global         _Z15kernel_dot_vecsPfS_S_
        .type           _Z15kernel_dot_vecsPfS_S_,@function
        .size           _Z15kernel_dot_vecsPfS_S_,(.L_x_12 - _Z15kernel_dot_vecsPfS_S_)
        .other          _Z15kernel_dot_vecsPfS_S_,@"STO_CUDA_ENTRY STV_DEFAULT"
_Z15kernel_dot_vecsPfS_S_:
.text._Z15kernel_dot_vecsPfS_S_:
[----:B------:R-:W-:Y:S01]  /*0000*/  LDC R1, c[0x0][0x37c] ;  /* 0x0000df00ff017b82 */ /* 0x000fe20000000800 */
[----:B------:R-:W0:Y:S07]  /*0010*/  S2R R7, SR_CTAID.X ;  /* 0x0000000000077919 */ /* 0x000e2e0000002500 */
[----:B------:R-:W1:Y:S01]  /*0020*/  LDC.64 R2, c[0x0][0x380] ;  /* 0x0000e000ff027b82 */ /* 0x000e620000000a00 */
[----:B------:R-:W0:Y:S01]  /*0030*/  LDCU UR4, c[0x0][0x360] ;  /* 0x00006c00ff0477ac */ /* 0x000e220008000800 */
[----:B------:R-:W0:Y:S01]  /*0040*/  S2R R6, SR_TID.X ;  /* 0x0000000000067919 */ /* 0x000e220000002100 */
[----:B------:R-:W2:Y:S05]  /*0050*/  LDCU.64 UR6, c[0x0][0x358] ;  /* 0x00006b00ff0677ac */ /* 0x000eaa0008000a00 */
[----:B------:R-:W3:Y:S01]  /*0060*/  LDC.64 R4, c[0x0][0x388] ;  /* 0x0000e200ff047b82 */ /* 0x000ee20000000a00 */
[----:B0-----:R-:W-:-:S04]  /*0070*/  IMAD R7, R7, UR4, R6 ;  /* 0x0000000407077c24 */ /* 0x001fc8000f8e0206 */
[----:B-1----:R-:W-:-:S04]  /*0080*/  IMAD.WIDE R2, R7, 0x4, R2 ;  /* 0x0000000407027825 */ /* 0x002fc800078e0202 */
[----:B---3--:R-:W-:Y:S02]  /*0090*/  IMAD.WIDE R4, R7, 0x4, R4 ;  /* 0x0000000407047825 */ /* 0x008fe400078e0204 */
[----:B--2---:R-:W2:Y:S04]  /*00a0*/  LDG.E R2, desc[UR6][R2.64] ;  /* 0x0000000602027981 */ /* 0x004ea8000c1e1900 */
[----:B------:R-:W2:Y:S01]  /*00b0*/  LDG.E R5, desc[UR6][R4.64] ;  /* 0x0000000604057981 */ /* 0x000ea2000c1e1900 */
[----:B------:R-:W0:Y:S01]  /*00c0*/  S2UR UR5, SR_CgaCtaId ;  /* 0x00000000000579c3 */ /* 0x000e220000008800 */
[----:B------:R-:W-:Y:S01]  /*00d0*/  UMOV UR4, 0x400 ;  /* 0x0000040000047882 */ /* 0x000fe20000000000 */
[----:B------:R-:W-:Y:S01]  /*00e0*/  ISETP.NE.AND P0, PT, R6, RZ, PT ;  /* 0x000000ff0600720c */ /* 0x000fe20003f05270 */
[----:B0-----:R-:W-:-:S06]  /*00f0*/  ULEA UR4, UR5, UR4, 0x18 ;  /* 0x0000000405047291 */ /* 0x001fcc000f8ec0ff */
[----:B------:R-:W-:Y:S01]  /*0100*/  LEA R7, R6, UR4, 0x2 ;  /* 0x0000000406077c11 */ /* 0x000fe2000f8e10ff */
[----:B--2---:R-:W-:-:S05]  /*0110*/  FMUL R0, R2, R5 ;  /* 0x0000000502007220 */ /* 0x004fca0000400000 */
[----:B------:R0:W-:Y:S01]  /*0120*/  STS [R7], R0 ;  /* 0x0000000007007388 */ /* 0x0001e20000000800 */
[----:B------:R-:W-:Y:S06]  /*0130*/  BAR.SYNC.DEFER_BLOCKING 0x0 ;  /* 0x0000000000007b1d */ /* 0x000fec0000010000 */
[----:B------:R-:W-:Y:S05]  /*0140*/  @P0 EXIT ;  /* 0x000000000000094d */ /* 0x000fea0003800000 */
[----:B0-----:R-:W-:Y:S01]  /*0150*/  HFMA2 R7, -RZ, RZ, 0, 0 ;  /* 0x00000000ff077431 */ /* 0x001fe200000001ff */
[----:B------:R-:W-:-:S07]  /*0160*/  MOV R0, 0x40 ;  /* 0x0000004000007802 */ /* 0x000fce0000000f00 */
.L_x_0:
[----:B------:R-:W0:Y:S04]  /*0170*/  LDS.128 R12, [R0+UR4+-0x40] ;  /* 0xffffc004000c7984 */ /* 0x000e280008000c00 */
[----:B------:R-:W1:Y:S04]  /*0180*/  LDS.128 R16, [R0+UR4+-0x30] ;  /* 0xffffd00400107984 */ /* 0x000e680008000c00 */
[----:B------:R-:W2:Y:S01]  /*0190*/  LDS.128 R8, [R0+UR4+-0x20] ;  /* 0xffffe00400087984 */ /* 0x000ea20008000c00 */
[----:B0-----:R-:W-:-:S03]  /*01a0*/  FADD R12, R12, R7 ;  /* 0x000000070c0c7221 */ /* 0x001fc60000000000 */
[----:B------:R-:W0:Y:S01]  /*01b0*/  LDS.128 R4, [R0+UR4+-0x10] ;  /* 0xfffff00400047984 */ /* 0x000e220008000c00 */
[----:B------:R-:W-:-:S04]  /*01c0*/  FADD R13, R12, R13 ;  /* 0x0000000d0c0d7221 */ /* 0x000fc80000000000 */
[----:B------:R-:W-:-:S04]  /*01d0*/  FADD R14, R13, R14 ;  /* 0x0000000e0d0e7221 */ /* 0x000fc80000000000 */
[----:B------:R-:W-:-:S04]  /*01e0*/  FADD R15, R14, R15 ;  /* 0x0000000f0e0f7221 */ /* 0x000fc80000000000 */
[----:B-1----:R-:W-:Y:S02]  /*01f0*/  FADD R16, R15, R16 ;  /* 0x000000100f107221 */ /* 0x002fe40000000000 */
[----:B------:R-:W1:Y:S02]  /*0200*/  LDS.128 R12, [R0+UR4] ;  /* 0x00000004000c7984 */ /* 0x000e640008000c00 */
[----:B------:R-:W-:-:S04]  /*0210*/  FADD R17, R16, R17 ;  /* 0x0000001110117221 */ /* 0x000fc80000000000 */
[----:B------:R-:W-:-:S04]  /*0220*/  FADD R18, R17, R18 ;  /* 0x0000001211127221 */ /* 0x000fc80000000000 */
[----:B------:R-:W-:-:S04]  /*0230*/  FADD R19, R18, R19 ;  /* 0x0000001312137221 */ /* 0x000fc80000000000 */
[----:B--2---:R-:W-:Y:S02]  /*0240*/  FADD R8, R19, R8 ;  /* 0x0000000813087221 */ /* 0x004fe40000000000 */
[----:B------:R-:W2:Y:S02]  /*0250*/  LDS.128 R16, [R0+UR4+0x10] ;  /* 0x0000100400107984 */ /* 0x000ea40008000c00 */
[----:B------:R-:W-:-:S04]  /*0260*/  FADD R9, R8, R9 ;  /* 0x0000000908097221 */ /* 0x000fc80000000000 */
[----:B------:R-:W-:-:S04]  /*0270*/  FADD R10, R9, R10 ;  /* 0x0000000a090a7221 */ /* 0x000fc80000000000 */
[----:B------:R-:W-:-:S04]  /*0280*/  FADD R11, R10, R11 ;  /* 0x0000000b0a0b7221 */ /* 0x000fc80000000000 */
[----:B0-----:R-:W-:Y:S02]  /*0290*/  FADD R4, R11, R4 ;  /* 0x000000040b047221 */ /* 0x001fe40000000000 */
[----:B------:R-:W0:Y:S02]  /*02a0*/  LDS.128 R8, [R0+UR4+0x20] ;  /* 0x0000200400087984 */ /* 0x000e240008000c00 */
[----:B------:R-:W-:-:S04]  /*02b0*/  FADD R5, R4, R5 ;  /* 0x0000000504057221 */ /* 0x000fc80000000000 */
[----:B------:R-:W-:-:S04]  /*02c0*/  FADD R6, R5, R6 ;  /* 0x0000000605067221 */ /* 0x000fc80000000000 */
[----:B------:R-:W-:-:S04]  /*02d0*/  FADD R7, R6, R7 ;  /* 0x0000000706077221 */ /* 0x000fc80000000000 */
[----:B-1----:R-:W-:Y:S02]  /*02e0*/  FADD R12, R7, R12 ;  /* 0x0000000c070c7221 */ /* 0x002fe40000000000 */
[----:B------:R1:W3:Y:S02]  /*02f0*/  LDS.128 R4, [R0+UR4+0x30] ;  /* 0x0000300400047984 */ /* 0x0002e40008000c00 */
[----:B------:R-:W-:-:S04]  /*0300*/  FADD R13, R12, R13 ;  /* 0x0000000d0c0d7221 */ /* 0x000fc80000000000 */
[----:B------:R-:W-:Y:S01]  /*0310*/  FADD R14, R13, R14 ;  /* 0x0000000e0d0e7221 */ /* 0x000fe20000000000 */
[----:B-1----:R-:W-:-:S03]  /*0320*/  IADD3 R0, PT, PT, R0, 0x80, RZ ;  /* 0x0000008000007810 */ /* 0x002fc60007ffe0ff */
[----:B------:R-:W-:Y:S01]  /*0330*/  FADD R15, R14, R15 ;  /* 0x0000000f0e0f7221 */ /* 0x000fe20000000000 */
[----:B------:R-:W-:-:S03]  /*0340*/  ISETP.NE.AND P0, PT, R0, 0x440, PT ;  /* 0x000004400000780c */ /* 0x000fc60003f05270 */
[----:B--2---:R-:W-:-:S04]  /*0350*/  FADD R16, R15, R16 ;  /* 0x000000100f107221 */ /* 0x004fc80000000000 */
[----:B------:R-:W-:-:S04]  /*0360*/  FADD R17, R16, R17 ;  /* 0x0000001110117221 */ /* 0x000fc80000000000 */
[----:B------:R-:W-:-:S04]  /*0370*/  FADD R18, R17, R18 ;  /* 0x0000001211127221 */ /* 0x000fc80000000000 */
[----:B------:R-:W-:-:S04]  /*0380*/  FADD R19, R18, R19 ;  /* 0x0000001312137221 */ /* 0x000fc80000000000 */
[----:B0-----:R-:W-:-:S04]  /*0390*/  FADD R8, R19, R8 ;  /* 0x0000000813087221 */ /* 0x001fc80000000000 */
[----:B------:R-:W-:-:S04]  /*03a0*/  FADD R9, R8, R9 ;  /* 0x0000000908097221 */ /* 0x000fc80000000000 */
[----:B------:R-:W-:-:S04]  /*03b0*/  FADD R10, R9, R10 ;  /* 0x0000000a090a7221 */ /* 0x000fc80000000000 */
[----:B------:R-:W-:-:S04]  /*03c0*/  FADD R11, R10, R11 ;  /* 0x0000000b0a0b7221 */ /* 0x000fc80000000000 */
[----:B---3--:R-:W-:-:S04]  /*03d0*/  FADD R4, R11, R4 ;  /* 0x000000040b047221 */ /* 0x008fc80000000000 */
[----:B------:R-:W-:-:S04]  /*03e0*/  FADD R5, R4, R5 ;  /* 0x0000000504057221 */ /* 0x000fc80000000000 */
[----:B------:R-:W-:-:S04]  /*03f0*/  FADD R6, R5, R6 ;  /* 0x0000000605067221 */ /* 0x000fc80000000000 */
[----:B------:R-:W-:Y:S01]  /*0400*/  FADD R7, R6, R7 ;  /* 0x0000000706077221 */ /* 0x000fe20000000000 */
[----:B------:R-:W-:Y:S06]  /*0410*/  @P0 BRA `(.L_x_0) ;  /* 0xfffffffc00540947 */ /* 0x000fec000383ffff */
[----:B------:R-:W0:Y:S02]  /*0420*/  LDC.64 R2, c[0x0][0x390] ;  /* 0x0000e400ff027b82 */ /* 0x000e240000000a00 */
[----:B0-----:R-:W-:Y:S01]  /*0430*/  REDG.E.ADD.F32.FTZ.RN.STRONG.GPU desc[UR6][R2.64], R7 ;  /* 0x00000007020079a6 */ /* 0x001fe2000c12f306 */
[----:B------:R-:W-:Y:S05]  /*0440*/  EXIT ;  /* 0x000000000000794d */ /* 0x000fea0003800000 */
.L_x_1:
[----:B------:R-:W-:-:S00]  /*0450*/  BRA `(.L_x_1) ;  /* 0xfffffffc00fc7947 */ /* 0x000fc0000383ffff */
[----:B------:R-:W-:-:S00]  /*0460*/  NOP ;  /* 0x0000000000007918 */ /* 0x000fc00000000000 */
        /* <DEDUP_REMOVED lines=9> */
.L_x_12:


//--------------------- .text._Z20kernel_transpose_mat6MatrixS_ --------------------------
	.section	.text._Z20kernel_transpose_mat6MatrixS_,"ax",@progbits
	.align	128
        .global         _Z20kernel_transpose_mat6MatrixS_
        .type           _Z20kernel_transpose_mat6MatrixS_,@function
        .size           _Z20kernel_transpose_mat6MatrixS_,(.L_x_13 - _Z20kernel_transpose_mat6MatrixS_)
        .other          _Z20kernel_transpose_mat6MatrixS_,@"STO_CUDA_ENTRY STV_DEFAULT"
_Z20kernel_transpose_mat6MatrixS_:
.text._Z20kernel_transpose_mat6MatrixS_:
[----:B------:R-:W-:Y:S08]  /*0000*/  LDC R1, c[0x0][0x37c] ;  /* 0x0000df00ff017b82 */ /* 0x000ff00000000800 */
[----:B------:R-:W0:Y:S01]  /*0010*/  S2UR UR6, SR_CTAID.Y ;  /* 0x00000000000679c3 */ /* 0x000e220000002600 */
[----:B------:R-:W1:Y:S01]  /*0020*/  LDCU.64 UR12, c[0x0][0x388] ;  /* 0x00007100ff0c77ac */ /* 0x000e620008000a00 */
[----:B------:R-:W2:Y:S01]  /*0030*/  S2R R8, SR_TID.Y ;  /* 0x0000000000087919 */ /* 0x000ea20000002200 */
[----:B------:R-:W-:Y:S01]  /*0040*/  IMAD.MOV.U32 R5, RZ, RZ, RZ ;  /* 0x000000ffff057224 */ /* 0x000fe200078e00ff */
[----:B------:R-:W3:Y:S01]  /*0050*/  LDCU.64 UR8, c[0x0][0x390] ;  /* 0x00007200ff0877ac */ /* 0x000ee20008000a00 */
[----:B------:R-:W2:Y:S03]  /*0060*/  S2R R4, SR_TID.X ;  /* 0x0000000000047919 */ /* 0x000ea60000002100 */
[----:B------:R-:W4:Y:S01]  /*0070*/  S2UR UR7, SR_CTAID.X ;  /* 0x00000000000779c3 */ /* 0x000f220000002500 */
[----:B0-----:R-:W-:-:S04]  /*0080*/  USHF.L.U32 UR4, UR6, 0x5, URZ ;  /* 0x0000000506047899 */ /* 0x001fc800080006ff */
[----:B-1----:R-:W-:-:S04]  /*0090*/  UIMAD.WIDE.U32 UR10, UR4, UR12, URZ ;  /* 0x0000000c040a72a5 */ /* 0x002fc8000f8e00ff */
[----:B------:R-:W-:Y:S02]  /*00a0*/  UIMAD UR5, UR4, UR13, UR11 ;  /* 0x0000000d040572a4 */ /* 0x000fe4000f8e020b */
[----:B---3--:R-:W-:-:S04]  /*00b0*/  ULEA UR4, UP0, UR10, UR8, 0x2 ;  /* 0x000000080a047291 */ /* 0x008fc8000f8010ff */
[----:B------:R-:W-:Y:S01]  /*00c0*/  ULEA.HI.X UR5, UR10, UR9, UR5, 0x2, UP0 ;  /* 0x000000090a057291 */ /* 0x000fe200080f1405 */
[C---:B--2---:R-:W-:Y:S01]  /*00d0*/  IMAD.WIDE.U32 R2, R8.reuse, UR12, R4 ;  /* 0x0000000c08027c25 */ /* 0x044fe2000f8e0004 */
[----:B------:R-:W0:Y:S03]  /*00e0*/  LDCU.64 UR10, c[0x0][0x358] ;  /* 0x00006b00ff0a77ac */ /* 0x000e260008000a00 */
[----:B------:R-:W-:Y:S01]  /*00f0*/  IMAD R3, R8, UR13, R3 ;  /* 0x0000000d08037c24 */ /* 0x000fe2000f8e0203 */
[----:B----4-:R-:W-:Y:S01]  /*0100*/  UIMAD.WIDE.U32 UR4, UR7, 0x80, UR4 ;  /* 0x00000080070478a5 */ /* 0x010fe2000f8e0004 */
[----:B------:R-:W1:Y:S05]  /*0110*/  LDCU.128 UR12, c[0x0][0x3a0] ;  /* 0x00007400ff0c77ac */ /* 0x000e6a0008000c00 */
[----:B------:R-:W-:-:S04]  /*0120*/  LEA R6, P0, R2, UR4, 0x2 ;  /* 0x0000000402067c11 */ /* 0x000fc8000f8010ff */
[----:B------:R-:W-:-:S05]  /*0130*/  LEA.HI.X R7, R2, UR5, R3, 0x2, P0 ;  /* 0x0000000502077c11 */ /* 0x000fca00080f1403 */
[----:B0-----:R-:W2:Y:S01]  /*0140*/  LDG.E R6, desc[UR10][R6.64] ;  /* 0x0000000a06067981 */ /* 0x001ea2000c1e1900 */
[----:B------:R-:W0:Y:S01]  /*0150*/  S2UR UR5, SR_CgaCtaId ;  /* 0x00000000000579c3 */ /* 0x000e220000008800 */
[----:B------:R-:W-:Y:S02]  /*0160*/  UMOV UR4, 0x400 ;  /* 0x0000040000047882 */ /* 0x000fe40000000000 */
[----:B0-----:R-:W-:-:S06]  /*0170*/  ULEA UR4, UR5, UR4, 0x18 ;  /* 0x0000000405047291 */ /* 0x001fcc000f8ec0ff */
[----:B------:R-:W-:Y:S01]  /*0180*/  LEA R3, R8, UR4, 0x7 ;  /* 0x0000000408037c11 */ /* 0x000fe2000f8e38ff */
[----:B-1----:R-:W-:-:S03]  /*0190*/  UIMAD.WIDE.U32 UR4, UR7, UR12, URZ ;  /* 0x0000000c070472a5 */ /* 0x002fc6000f8e00ff */
[----:B------:R-:W-:Y:S01]  /*01a0*/  LEA R9, R4, R3, 0x2 ;  /* 0x0000000304097211 */ /* 0x000fe200078e10ff */
[----:B------:R-:W-:Y:S02]  /*01b0*/  ULEA UR8, UP0, UR4, UR14, 0x7 ;  /* 0x0000000e04087291 */ /* 0x000fe4000f8038ff */
[----:B------:R-:W-:-:S04]  /*01c0*/  UIMAD UR7, UR7, UR13, UR5 ;  /* 0x0000000d070772a4 */ /* 0x000fc8000f8e0205 */
[----:B------:R-:W-:Y:S02]  /*01d0*/  ULEA.HI.X UR4, UR4, UR15, UR7, 0x7, UP0 ;  /* 0x0000000f04047291 */ /* 0x000fe400080f3c07 */
[----:B------:R-:W-:-:S04]  /*01e0*/  ULEA UR6, UP0, UR6, UR8, 0x7 ;  /* 0x0000000806067291 */ /* 0x000fc8000f8038ff */
[----:B------:R-:W-:Y:S01]  /*01f0*/  UIADD3.X UR4, UPT, UPT, URZ, UR4, URZ, UP0, !UPT ;  /* 0x00000004ff047290 */ /* 0x000fe200087fe4ff */
[----:B--2---:R-:W-:Y:S01]  /*0200*/  STS [R9], R6 ;  /* 0x0000000609007388 */ /* 0x004fe20000000800 */
[----:B------:R-:W-:Y:S06]  /*0210*/  BAR.SYNC.DEFER_BLOCKING 0x0 ;  /* 0x0000000000007b1d */ /* 0x000fec0000010000 */
[----:B------:R0:W1:Y:S02]  /*0220*/  LDS R11, [R9] ;  /* 0x00000000090b7984 */ /* 0x0000640000000800 */
[----:B0-----:R-:W-:-:S02]  /*0230*/  IMAD.MOV.U32 R9, RZ, RZ, RZ ;  /* 0x000000ffff097224 */ /* 0x001fc400078e00ff */
[----:B------:R-:W-:-:S04]  /*0240*/  IMAD.WIDE.U32 R2, R4, UR12, R8 ;  /* 0x0000000c04027c25 */ /* 0x000fc8000f8e0008 */
[----:B------:R-:W-:Y:S01]  /*0250*/  IMAD R5, R4, UR13, R3 ;  /* 0x0000000d04057c24 */ /* 0x000fe2000f8e0203 */
[----:B------:R-:W-:-:S04]  /*0260*/  LEA R4, P0, R2, UR6, 0x2 ;  /* 0x0000000602047c11 */ /* 0x000fc8000f8010ff */
[----:B------:R-:W-:-:S05]  /*0270*/  LEA.HI.X R5, R2, UR4, R5, 0x2, P0 ;  /* 0x0000000402057c11 */ /* 0x000fca00080f1405 */
[----:B-1----:R-:W-:Y:S01]  /*0280*/  STG.E desc[UR10][R4.64], R11 ;  /* 0x0000000b04007986 */ /* 0x002fe2000c10190a */
[----:B------:R-:W-:Y:S05]  /*0290*/  EXIT ;  /* 0x000000000000794d */ /* 0x000fea0003800000 */
.L_x_2:
        /* <DEDUP_REMOVED lines=14> */
.L_x_13:


//--------------------- .text._Z15kernel_mul_mats6MatrixS_S_ --------------------------
	.section	.text._Z15kernel_mul_mats6MatrixS_S_,"ax",@progbits
	.align	128
        .global         _Z15kernel_mul_mats6MatrixS_S_
        .type           _Z15kernel_mul_mats6MatrixS_S_,@function
        .size           _Z15kernel_mul_mats6MatrixS_S_,(.L_x_14 - _Z15kernel_mul_mats6MatrixS_S_)
        .other          _Z15kernel_mul_mats6MatrixS_S_,@"STO_CUDA_ENTRY STV_DEFAULT"
_Z15kernel_mul_mats6MatrixS_S_:
.text._Z15kernel_mul_mats6MatrixS_S_:
[----:B------:R-:W-:Y:S08]  /*0000*/  LDC R1, c[0x0][0x37c] ;  /* 0x0000df00ff017b82 */ /* 0x000ff00000000800 */
[----:B------:R-:W0:Y:S01]  /*0010*/  S2UR UR4, SR_CTAID.Y ;  /* 0x00000000000479c3 */ /* 0x000e220000002600 */
[----:B------:R-:W1:Y:S01]  /*0020*/  S2R R13, SR_TID.Y ;  /* 0x00000000000d7919 */ /* 0x000e620000002200 */
[----:B------:R-:W-:Y:S01]  /*0030*/  HFMA2 R9, -RZ, RZ, 0, 0 ;  /* 0x00000000ff097431 */ /* 0x000fe200000001ff */
[----:B------:R-:W2:Y:S01]  /*0040*/  LDCU.64 UR8, c[0x0][0x358] ;  /* 0x00006b00ff0877ac */ /* 0x000ea20008000a00 */
[----:B------:R-:W-:Y:S01]  /*0050*/  MOV R11, RZ ;  /* 0x000000ff000b7202 */ /* 0x000fe20000000f00 */
[----:B------:R-:W3:Y:S03]  /*0060*/  S2R R10, SR_CTAID.X ;  /* 0x00000000000a7919 */ /* 0x000ee60000002500 */
[----:B------:R-:W4:Y:S01]  /*0070*/  LDC.64 R16, c[0x0][0x3b8] ;  /* 0x0000ee00ff107b82 */ /* 0x000f220000000a00 */
[----:B------:R-:W1:Y:S07]  /*0080*/  S2R R8, SR_TID.X ;  /* 0x0000000000087919 */ /* 0x000e6e0000002100 */
[----:B------:R-:W5:Y:S08]  /*0090*/  LDC.64 R2, c[0x0][0x388] ;  /* 0x0000e200ff027b82 */ /* 0x000f700000000a00 */
[----:B------:R-:W2:Y:S01]  /*00a0*/  LDC.64 R14, c[0x0][0x3c0] ;  /* 0x0000f000ff0e7b82 */ /* 0x000ea20000000a00 */
[----:B0-----:R-:W-:-:S06]  /*00b0*/  USHF.L.U32 UR4, UR4, 0x5, URZ ;  /* 0x0000000504047899 */ /* 0x001fcc00080006ff */
[----:B----4-:R-:W-:-:S04]  /*00c0*/  IMAD.WIDE.U32 R4, R16, UR4, RZ ;  /* 0x0000000410047c25 */ /* 0x010fc8000f8e00ff */
[----:B------:R-:W-:Y:S01]  /*00d0*/  IMAD R6, R17, UR4, R5 ;  /* 0x0000000411067c24 */ /* 0x000fe2000f8e0205 */
[C---:B-----5:R-:W-:Y:S02]  /*00e0*/  LOP3.LUT P0, RZ, R2.reuse, 0x1f, RZ, 0xc0, !PT ;  /* 0x0000001f02ff7812 */ /* 0x060fe4000780c0ff */
[----:B------:R-:W-:Y:S02]  /*00f0*/  SHF.R.U64 R5, R2, 0x5, R3 ;  /* 0x0000000502057819 */ /* 0x000fe40000001203 */
[----:B------:R-:W-:-:S04]  /*0100*/  SEL R0, RZ, 0x1, !P0 ;  /* 0x00000001ff007807 */ /* 0x000fc80004000000 */
[----:B------:R-:W-:Y:S02]  /*0110*/  IADD3 R0, PT, PT, R0, R5, RZ ;  /* 0x0000000500007210 */ /* 0x000fe40007ffe0ff */
[----:B--2---:R-:W-:Y:S02]  /*0120*/  LEA R14, P1, R4, R14, 0x2 ;  /* 0x0000000e040e7211 */ /* 0x004fe400078210ff */
[----:B------:R-:W-:Y:S02]  /*0130*/  ISETP.GE.AND P0, PT, R0, 0x1, PT ;  /* 0x000000010000780c */ /* 0x000fe40003f06270 */
[----:B------:R-:W-:Y:S01]  /*0140*/  LEA.HI.X R15, R4, R15, R6, 0x2, P1 ;  /* 0x0000000f040f7211 */ /* 0x000fe200008f1406 */
[----:B-1----:R-:W-:-:S04]  /*0150*/  IMAD.WIDE.U32 R6, R13, R16, R8 ;  /* 0x000000100d067225 */ /* 0x002fc800078e0008 */
[----:B---3--:R-:W-:-:S04]  /*0160*/  IMAD.WIDE.U32 R4, R10, 0x80, R14 ;  /* 0x000000800a047825 */ /* 0x008fc800078e000e */
[----:B------:R-:W-:Y:S01]  /*0170*/  IMAD R7, R13, R17, R7 ;  /* 0x000000110d077224 */ /* 0x000fe200078e0207 */
[----:B------:R-:W-:-:S04]  /*0180*/  LEA R20, P1, R6, R4, 0x2 ;  /* 0x0000000406147211 */ /* 0x000fc800078210ff */
[----:B------:R-:W-:Y:S01]  /*0190*/  LEA.HI.X R21, R6, R5, R7, 0x2, P1 ;  /* 0x0000000506157211 */ /* 0x000fe200008f1407 */
[----:B------:R-:W-:Y:S08]  /*01a0*/  @!P0 BRA `(.L_x_3) ;  /* 0x0000000400cc8947 */ /* 0x000ff00003800000 */
[----:B------:R-:W0:Y:S01]  /*01b0*/  LDC.64 R6, c[0x0][0x3a0] ;  /* 0x0000e800ff067b82 */ /* 0x000e220000000a00 */
[----:B------:R-:W-:Y:S01]  /*01c0*/  MOV R14, R8 ;  /* 0x00000008000e7202 */ /* 0x000fe20000000f00 */
[----:B------:R-:W1:Y:S01]  /*01d0*/  LDCU.64 UR10, c[0x0][0x390] ;  /* 0x00007200ff0a77ac */ /* 0x000e620008000a00 */
[----:B------:R-:W-:Y:S02]  /*01e0*/  MOV R15, RZ ;  /* 0x000000ff000f7202 */ /* 0x000fe40000000f00 */
[----:B------:R-:W-:Y:S01]  /*01f0*/  IADD3 R0, PT, PT, -R0, RZ, RZ ;  /* 0x000000ff00007210 */ /* 0x000fe20007ffe1ff */
[----:B------:R-:W-:Y:S02]  /*0200*/  UMOV UR5, 0x400 ;  /* 0x0000040000057882 */ /* 0x000fe40000000000 */
[----:B------:R-:W2:Y:S01]  /*0210*/  S2UR UR7, SR_CgaCtaId ;  /* 0x00000000000779c3 */ /* 0x000ea20000008800 */
[----:B------:R-:W-:-:S07]  /*0220*/  UIADD3 UR6, UPT, UPT, UR5, 0x1000, URZ ;  /* 0x0000100005067890 */ /* 0x000fce000fffe0ff */
[----:B------:R-:W3:Y:S01]  /*0230*/  LDC.64 R4, c[0x0][0x3a8] ;  /* 0x0000ea00ff047b82 */ /* 0x000ee20000000a00 */
[----:B0-----:R-:W-:-:S04]  /*0240*/  IMAD.WIDE.U32 R16, R13, R6, R14 ;  /* 0x000000060d107225 */ /* 0x001fc800078e000e */
[C---:B------:R-:W-:Y:S01]  /*0250*/  IMAD R9, R13.reuse, R7, R17 ;  /* 0x000000070d097224 */ /* 0x040fe200078e0211 */
[C---:B------:R-:W-:Y:S01]  /*0260*/  SHF.L.U32 R18, R16.reuse, 0x2, RZ ;  /* 0x0000000210127819 */ /* 0x040fe200000006ff */
[C---:B------:R-:W-:Y:S01]  /*0270*/  IMAD.WIDE.U32 R14, R13.reuse, R2, R14 ;  /* 0x000000020d0e7225 */ /* 0x040fe200078e000e */
[----:B--2---:R-:W-:Y:S02]  /*0280*/  ULEA UR5, UR7, UR5, 0x18 ;  /* 0x0000000507057291 */ /* 0x004fe4000f8ec0ff */
[----:B------:R-:W-:Y:S01]  /*0290*/  SHF.L.U64.HI R19, R16, 0x2, R9 ;  /* 0x0000000210137819 */ /* 0x000fe20000010209 */
[C---:B------:R-:W-:Y:S01]  /*02a0*/  IMAD R15, R13.reuse, R3, R15 ;  /* 0x000000030d0f7224 */ /* 0x040fe200078e020f */
[----:B------:R-:W-:Y:S01]  /*02b0*/  ULEA UR6, UR7, UR6, 0x18 ;  /* 0x0000000607067291 */ /* 0x000fe2000f8ec0ff */
[----:B------:R-:W-:Y:S01]  /*02c0*/  IMAD.WIDE.U32 R10, R10, 0x80, R18 ;  /* 0x000000800a0a7825 */ /* 0x000fe200078e0012 */
[----:B------:R-:W-:-:S04]  /*02d0*/  LEA R17, R13, UR5, 0x7 ;  /* 0x000000050d117c11 */ /* 0x000fc8000f8e38ff */
[----:B------:R-:W-:Y:S01]  /*02e0*/  LEA R16, R8, UR6, 0x2 ;  /* 0x0000000608107c11 */ /* 0x000fe2000f8e10ff */
[----:B------:R-:W-:Y:S01]  /*02f0*/  IMAD.WIDE.U32 R14, R2, UR4, R14 ;  /* 0x00000004020e7c25 */ /* 0x000fe2000f8e000e */
[----:B---3--:R-:W-:Y:S02]  /*0300*/  IADD3 R4, P1, PT, R10, R4, RZ ;  /* 0x000000040a047210 */ /* 0x008fe40007f3e0ff */
[----:B------:R-:W-:Y:S01]  /*0310*/  SHF.L.U64.HI R18, R6, 0x7, R7 ;  /* 0x0000000706127819 */ /* 0x000fe20000010207 */
[----:B------:R-:W-:Y:S01]  /*0320*/  IMAD R3, R3, UR4, R15 ;  /* 0x0000000403037c24 */ /* 0x000fe2000f8e020f */
[C---:B-1----:R-:W-:Y:S02]  /*0330*/  LEA R2, P0, R14.reuse, UR10, 0x2 ;  /* 0x0000000a0e027c11 */ /* 0x042fe4000f8010ff */
[----:B------:R-:W-:Y:S02]  /*0340*/  IADD3.X R5, PT, PT, R11, R5, RZ, P1, !PT ;  /* 0x000000050b057210 */ /* 0x000fe40000ffe4ff */
[----:B------:R-:W-:-:S02]  /*0350*/  LEA.HI.X R3, R14, UR11, R3, 0x2, P0 ;  /* 0x0000000b0e037c11 */ /* 0x000fc400080f1403 */
[----:B------:R-:W-:Y:S02]  /*0360*/  MOV R11, RZ ;  /* 0x000000ff000b7202 */ /* 0x000fe40000000f00 */
[----:B------:R-:W-:Y:S02]  /*0370*/  LEA R19, R8, R17, 0x2 ;  /* 0x0000001108137211 */ /* 0x000fe400078e10ff */
[----:B------:R-:W-:-:S07]  /*0380*/  LEA R7, R13, R16, 0x7 ;  /* 0x000000100d077211 */ /* 0x000fce00078e38ff */
.L_x_4:
[----:B------:R0:W2:Y:S04]  /*0390*/  LDG.E R22, desc[UR8][R2.64] ;  /* 0x0000000802167981 */ /* 0x0000a8000c1e1900 */
[----:B------:R1:W3:Y:S01]  /*03a0*/  LDG.E R26, desc[UR8][R4.64] ;  /* 0x00000008041a7981 */ /* 0x0002e2000c1e1900 */
[----:B------:R-:W-:-:S04]  /*03b0*/  IADD3 R0, PT, PT, R0, 0x1, RZ ;  /* 0x0000000100007810 */ /* 0x000fc80007ffe0ff */
[----:B------:R-:W-:Y:S02]  /*03c0*/  ISETP.NE.AND P0, PT, R0, RZ, PT ;  /* 0x000000ff0000720c */ /* 0x000fe40003f05270 */
[----:B0-----:R-:W-:Y:S02]  /*03d0*/  IADD3 R2, P2, PT, R2, 0x80, RZ ;  /* 0x0000008002027810 */ /* 0x001fe40007f5e0ff */
[----:B-1----:R-:W-:Y:S02]  /*03e0*/  LEA R4, P1, R6, R4, 0x7 ;  /* 0x0000000406047211 */ /* 0x002fe400078238ff */
[----:B------:R-:W-:Y:S02]  /*03f0*/  IADD3.X R3, PT, PT, RZ, R3, RZ, P2, !PT ;  /* 0x00000003ff037210 */ /* 0x000fe400017fe4ff */
[----:B------:R-:W-:Y:S01]  /*0400*/  IADD3.X R5, PT, PT, R5, R18, RZ, P1, !PT ;  /* 0x0000001205057210 */ /* 0x000fe20000ffe4ff */
[----:B--2---:R-:W-:Y:S04]  /*0410*/  STS [R19], R22 ;  /* 0x0000001613007388 */ /* 0x004fe80000000800 */
[----:B---3--:R-:W-:Y:S01]  /*0420*/  STS [R7], R26 ;  /* 0x0000001a07007388 */ /* 0x008fe20000000800 */
[----:B------:R-:W-:Y:S06]  /*0430*/  BAR.SYNC.DEFER_BLOCKING 0x0 ;  /* 0x0000000000007b1d */ /* 0x000fec0000010000 */
[----:B------:R-:W-:Y:S04]  /*0440*/  LDS R8, [R16] ;  /* 0x0000000010087984 */ /* 0x000fe80000000800 */
[----:B------:R-:W0:Y:S04]  /*0450*/  LDS.128 R12, [R17] ;  /* 0x00000000110c7984 */ /* 0x000e280000000c00 */
[----:B------:R-:W1:Y:S04]  /*0460*/  LDS R27, [R16+0x80] ;  /* 0x00008000101b7984 */ /* 0x000e680000000800 */
[----:B------:R-:W2:Y:S04]  /*0470*/  LDS R23, [R16+0x100] ;  /* 0x0001000010177984 */ /* 0x000ea80000000800 */
[----:B------:R-:W3:Y:S04]  /*0480*/  LDS R24, [R16+0x180] ;  /* 0x0001800010187984 */ /* 0x000ee80000000800 */
[----:B------:R-:W-:Y:S04]  /*0490*/  LDS R25, [R16+0x200] ;  /* 0x0002000010197984 */ /* 0x000fe80000000800 */
[----:B------:R-:W-:Y:S04]  /*04a0*/  LDS R22, [R16+0x280] ;  /* 0x0002800010167984 */ /* 0x000fe80000000800 */
[----:B------:R-:W-:Y:S01]  /*04b0*/  LDS R26, [R16+0xb80] ;  /* 0x000b8000101a7984 */ /* 0x000fe20000000800 */
[----:B0-----:R-:W-:-:S03]  /*04c0*/  FFMA R12, R12, R8, R11 ;  /* 0x000000080c0c7223 */ /* 0x001fc6000000000b */
[----:B------:R-:W0:Y:S01]  /*04d0*/  LDS.128 R8, [R17+0x10] ;  /* 0x0000100011087984 */ /* 0x000e220000000c00 */
[----:B-1----:R-:W-:-:S04]  /*04e0*/  FFMA R12, R27, R13, R12 ;  /* 0x0000000d1b0c7223 */ /* 0x002fc8000000000c */
[----:B--2---:R-:W-:Y:S02]  /*04f0*/  FFMA R13, R23, R14, R12 ;  /* 0x0000000e170d7223 */ /* 0x004fe4000000000c */
[----:B------:R-:W1:Y:S02]  /*0500*/  LDS R23, [R16+0x300] ;  /* 0x0003000010177984 */ /* 0x000e640000000800 */
[----:B---3--:R-:W-:Y:S02]  /*0510*/  FFMA R13, R24, R15, R13 ;  /* 0x0000000f180d7223 */ /* 0x008fe4000000000d */
[----:B------:R-:W2:Y:S02]  /*0520*/  LDS R24, [R16+0x380] ;  /* 0x0003800010187984 */ /* 0x000ea40000000800 */
[----:B0-----:R-:W-:Y:S02]  /*0530*/  FFMA R27, R8, R25, R13 ;  /* 0x00000019081b7223 */ /* 0x001fe4000000000d */
[----:B------:R-:W-:Y:S02]  /*0540*/  LDS R25, [R16+0x400] ;  /* 0x0004000010197984 */ /* 0x000fe40000000800 */
[----:B------:R-:W-:-:S02]  /*0550*/  FFMA R8, R22, R9, R27 ;  /* 0x0000000916087223 */ /* 0x000fc4000000001b */
[----:B------:R-:W0:Y:S02]  /*0560*/  LDS.128 R12, [R17+0x20] ;  /* 0x00002000110c7984 */ /* 0x000e240000000c00 */
[----:B-1----:R-:W-:Y:S02]  /*0570*/  FFMA R9, R23, R10, R8 ;  /* 0x0000000a17097223 */ /* 0x002fe40000000008 */
[----:B------:R-:W1:Y:S02]  /*0580*/  LDS R22, [R16+0x480] ;  /* 0x0004800010167984 */ /* 0x000e640000000800 */
[----:B--2---:R-:W-:Y:S02]  /*0590*/  FFMA R9, R24, R11, R9 ;  /* 0x0000000b18097223 */ /* 0x004fe40000000009 */
[----:B------:R-:W2:Y:S04]  /*05a0*/  LDS R23, [R16+0x500] ;  /* 0x0005000010177984 */ /* 0x000ea80000000800 */
[----:B------:R-:W3:Y:S01]  /*05b0*/  LDS R24, [R16+0x580] ;  /* 0x0005800010187984 */ /* 0x000ee20000000800 */
[----:B0-----:R-:W-:-:S03]  /*05c0*/  FFMA R27, R12, R25, R9 ;  /* 0x000000190c1b7223 */ /* 0x001fc60000000009 */
[----:B------:R-:W-:Y:S01]  /*05d0*/  LDS R25, [R16+0x600] ;  /* 0x0006000010197984 */ /* 0x000fe20000000800 */
[----:B-1----:R-:W-:-:S03]  /*05e0*/  FFMA R12, R22, R13, R27 ;  /* 0x0000000d160c7223 */ /* 0x002fc6000000001b */
[----:B------:R-:W0:Y:S01]  /*05f0*/  LDS.128 R8, [R17+0x30] ;  /* 0x0000300011087984 */ /* 0x000e220000000c00 */
[----:B--2---:R-:W-:-:S03]  /*0600*/  FFMA R13, R23, R14, R12 ;  /* 0x0000000e170d7223 */ /* 0x004fc6000000000c */
[----:B------:R-:W1:Y:S01]  /*0610*/  LDS R22, [R16+0x680] ;  /* 0x0006800010167984 */ /* 0x000e620000000800 */
[----:B---3--:R-:W-:-:S03]  /*0620*/  FFMA R13, R24, R15, R13 ;  /* 0x0000000f180d7223 */ /* 0x008fc6000000000d */
        /* <DEDUP_REMOVED lines=19> */
[----:B------:R-:W-:Y:S01]  /*0760*/  LDS R24, [R16+0xc80] ;  /* 0x000c800010187984 */ /* 0x000fe20000000800 */
[----:B0-----:R-:W-:-:S03]  /*0770*/  FFMA R27, R8, R25, R13 ;  /* 0x00000019081b7223 */ /* 0x001fc6000000000d */
[----:B------:R-:W-:Y:S01]  /*0780*/  LDS R25, [R16+0xc00] ;  /* 0x000c000010197984 */ /* 0x000fe20000000800 */
[----:B-1----:R-:W-:-:S03]  /*0790*/  FFMA R22, R22, R9, R27 ;  /* 0x0000000916167223 */ /* 0x002fc6000000001b */
[----:B------:R-:W0:Y:S01]  /*07a0*/  LDS.128 R12, [R17+0x60] ;  /* 0x00006000110c7984 */ /* 0x000e220000000c00 */
[----:B--2---:R-:W-:-:S03]  /*07b0*/  FFMA R9, R23, R10, R22 ;  /* 0x0000000a17097223 */ /* 0x004fc60000000016 */
[----:B------:R-:W1:Y:S01]  /*07c0*/  LDS R23, [R16+0xd00] ;  /* 0x000d000010177984 */ /* 0x000e620000000800 */
[----:B------:R-:W-:-:S03]  /*07d0*/  FFMA R9, R26, R11, R9 ;  /* 0x0000000b1a097223 */ /* 0x000fc60000000009 */
[----:B------:R-:W2:Y:S01]  /*07e0*/  LDS R22, [R16+0xd80] ;  /* 0x000d800010167984 */ /* 0x000ea20000000800 */
[----:B0-----:R-:W-:-:S03]  /*07f0*/  FFMA R27, R12, R25, R9 ;  /* 0x000000190c1b7223 */ /* 0x001fc60000000009 */
[----:B------:R-:W-:Y:S01]  /*0800*/  LDS R25, [R16+0xe00] ;  /* 0x000e000010197984 */ /* 0x000fe20000000800 */
[----:B------:R-:W-:-:S03]  /*0810*/  FFMA R24, R24, R13, R27 ;  /* 0x0000000d18187223 */ /* 0x000fc6000000001b */
[----:B------:R-:W0:Y:S01]  /*0820*/  LDS.128 R8, [R17+0x70] ;  /* 0x0000700011087984 */ /* 0x000e220000000c00 */
[----:B-1----:R-:W-:-:S03]  /*0830*/  FFMA R23, R23, R14, R24 ;  /* 0x0000000e17177223 */ /* 0x002fc60000000018 */
[----:B------:R-:W1:Y:S01]  /*0840*/  LDS R27, [R16+0xe80] ;  /* 0x000e8000101b7984 */ /* 0x000e620000000800 */
[----:B--2---:R-:W-:-:S03]  /*0850*/  FFMA R15, R22, R15, R23 ;  /* 0x0000000f160f7223 */ /* 0x004fc60000000017 */
[----:B------:R-:W2:Y:S04]  /*0860*/  LDS R13, [R16+0xf00] ;  /* 0x000f0000100d7984 */ /* 0x000ea80000000800 */
[----:B------:R-:W3:Y:S01]  /*0870*/  LDS R12, [R16+0xf80] ;  /* 0x000f8000100c7984 */ /* 0x000ee20000000800 */
[----:B0-----:R-:W-:-:S04]  /*0880*/  FFMA R8, R8, R25, R15 ;  /* 0x0000001908087223 */ /* 0x001fc8000000000f */
[----:B-1----:R-:W-:-:S04]  /*0890*/  FFMA R8, R27, R9, R8 ;  /* 0x000000091b087223 */ /* 0x002fc80000000008 */
[----:B--2---:R-:W-:-:S04]  /*08a0*/  FFMA R13, R13, R10, R8 ;  /* 0x0000000a0d0d7223 */ /* 0x004fc80000000008 */
[----:B---3--:R-:W-:Y:S01]  /*08b0*/  FFMA R11, R12, R11, R13 ;  /* 0x0000000b0c0b7223 */ /* 0x008fe2000000000d */
[----:B------:R-:W-:Y:S06]  /*08c0*/  BAR.SYNC.DEFER_BLOCKING 0x0 ;  /* 0x0000000000007b1d */ /* 0x000fec0000010000 */
[----:B------:R-:W-:Y:S05]  /*08d0*/  @P0 BRA `(.L_x_4) ;  /* 0xfffffff800ac0947 */ /* 0x000fea000383ffff */
.L_x_3:
[----:B------:R-:W-:Y:S01]  /*08e0*/  STG.E desc[UR8][R20.64], R11 ;  /* 0x0000000b14007986 */ /* 0x000fe2000c101908 */
[----:B------:R-:W-:Y:S05]  /*08f0*/  EXIT ;  /* 0x000000000000794d */ /* 0x000fea0003800000 */
.L_x_5:
        /* <DEDUP_REMOVED lines=16> */
.L_x_14:


//--------------------- .text._Z21kernel_mul_scalar_matfPfS_m --------------------------
	.section	.text._Z21kernel_mul_scalar_matfPfS_m,"ax",@progbits
	.align	128
        .global         _Z21kernel_mul_scalar_matfPfS_m
        .type           _Z21kernel_mul_scalar_matfPfS_m,@function
        .size           _Z21kernel_mul_scalar_matfPfS_m,(.L_x_15 - _Z21kernel_mul_scalar_matfPfS_m)
        .other          _Z21kernel_mul_scalar_matfPfS_m,@"STO_CUDA_ENTRY STV_DEFAULT"
_Z21kernel_mul_scalar_matfPfS_m:
.text._Z21kernel_mul_scalar_matfPfS_m:
[----:B------:R-:W-:Y:S01]  /*0000*/  LDC R1, c[0x0][0x37c] ;  /* 0x0000df00ff017b82 */ /* 0x000fe20000000800 */
[----:B------:R-:W0:Y:S01]  /*0010*/  S2R R0, SR_CTAID.X ;  /* 0x0000000000007919 */ /* 0x000e220000002500 */
[----:B------:R-:W0:Y:S01]  /*0020*/  LDCU UR4, c[0x0][0x360] ;  /* 0x00006c00ff0477ac */ /* 0x000e220008000800 */
[----:B------:R-:W0:Y:S01]  /*0030*/  S2R R3, SR_TID.X ;  /* 0x0000000000037919 */ /* 0x000e220000002100 */
[----:B------:R-:W1:Y:S01]  /*0040*/  LDCU.64 UR8, c[0x0][0x398] ;  /* 0x00007300ff0877ac */ /* 0x000e620008000a00 */
[----:B0-----:R-:W-:-:S05]  /*0050*/  IMAD R0, R0, UR4, R3 ;  /* 0x0000000400007c24 */ /* 0x001fca000f8e0203 */
[----:B-1----:R-:W-:Y:S02]  /*0060*/  ISETP.GE.U32.AND P0, PT, R0, UR8, PT ;  /* 0x0000000800007c0c */ /* 0x002fe4000bf06070 */
[----:B------:R-:W-:-:S04]  /*0070*/  SHF.R.S32.HI R2, RZ, 0x1f, R0 ;  /* 0x0000001fff027819 */ /* 0x000fc80000011400 */
[----:B------:R-:W-:-:S13]  /*0080*/  ISETP.GE.U32.AND.EX P0, PT, R2, UR9, PT, P0 ;  /* 0x0000000902007c0c */ /* 0x000fda000bf06100 */
[----:B------:R-:W-:Y:S05]  /*0090*/  @P0 EXIT ;  /* 0x000000000000094d */ /* 0x000fea0003800000 */
[----:B------:R-:W0:Y:S01]  /*00a0*/  LDCU UR5, c[0x0][0x370] ;  /* 0x00006e00ff0577ac */ /* 0x000e220008000800 */
[----:B------:R-:W-:Y:S02]  /*00b0*/  IMAD.MOV.U32 R9, RZ, RZ, R2 ;  /* 0x000000ffff097224 */ /* 0x000fe400078e0002 */
[----:B------:R-:W-:Y:S01]  /*00c0*/  IMAD.MOV.U32 R6, RZ, RZ, R0 ;  /* 0x000000ffff067224 */ /* 0x000fe200078e0000 */
[----:B------:R-:W1:Y:S01]  /*00d0*/  LDCU.64 UR6, c[0x0][0x358] ;  /* 0x00006b00ff0677ac */ /* 0x000e620008000a00 */
[----:B------:R-:W2:Y:S01]  /*00e0*/  LDCU UR12, c[0x0][0x380] ;  /* 0x00007000ff0c77ac */ /* 0x000ea20008000800 */
[----:B------:R-:W3:Y:S01]  /*00f0*/  LDCU.64 UR10, c[0x0][0x388] ;  /* 0x00007100ff0a77ac */ /* 0x000ee20008000a00 */
[----:B------:R-:W4:Y:S01]  /*0100*/  LDCU.64 UR14, c[0x0][0x390] ;  /* 0x00007200ff0e77ac */ /* 0x000f220008000a00 */
[----:B0-----:R-:W-:-:S12]  /*0110*/  UIMAD UR4, UR4, UR5, URZ ;  /* 0x00000005040472a4 */ /* 0x001fd8000f8e02ff */
.L_x_6:
[C---:B0-----:R-:W-:Y:S01]  /*0120*/  IMAD.SHL.U32 R4, R6.reuse, 0x4, RZ ;  /* 0x0000000406047824 */ /* 0x041fe200078e00ff */
[----:B------:R-:W-:-:S04]  /*0130*/  SHF.L.U64.HI R5, R6, 0x2, R9 ;  /* 0x0000000206057819 */ /* 0x000fc80000010209 */
[----:B---3--:R-:W-:-:S04]  /*0140*/  IADD3 R2, P0, PT, R4, UR10, RZ ;  /* 0x0000000a04027c10 */ /* 0x008fc8000ff1e0ff */
[----:B------:R-:W-:-:S05]  /*0150*/  IADD3.X R3, PT, PT, R5, UR11, RZ, P0, !PT ;  /* 0x0000000b05037c10 */ /* 0x000fca00087fe4ff */
[----:B-1----:R-:W2:Y:S01]  /*0160*/  LDG.E R2, desc[UR6][R2.64] ;  /* 0x0000000602027981 */ /* 0x002ea2000c1e1900 */
[----:B----4-:R-:W-:Y:S01]  /*0170*/  IADD3 R4, P0, PT, R4, UR14, RZ ;  /* 0x0000000e04047c10 */ /* 0x010fe2000ff1e0ff */
[----:B------:R-:W-:-:S03]  /*0180*/  VIADD R6, R0, UR4 ;  /* 0x0000000400067c36 */ /* 0x000fc60008000000 */
[----:B------:R-:W-:Y:S01]  /*0190*/  IADD3.X R5, PT, PT, R5, UR15, RZ, P0, !PT ;  /* 0x0000000f05057c10 */ /* 0x000fe200087fe4ff */
[--C-:B------:R-:W-:Y:S01]  /*01a0*/  IMAD.MOV.U32 R0, RZ, RZ, R6.reuse ;  /* 0x000000ffff007224 */ /* 0x100fe200078e0006 */
[----:B------:R-:W-:Y:S02]  /*01b0*/  ISETP.GE.U32.AND P0, PT, R6, UR8, PT ;  /* 0x0000000806007c0c */ /* 0x000fe4000bf06070 */
[----:B------:R-:W-:-:S04]  /*01c0*/  SHF.R.S32.HI R9, RZ, 0x1f, R6 ;  /* 0x0000001fff097819 */ /* 0x000fc80000011406 */
[----:B------:R-:W-:Y:S01]  /*01d0*/  ISETP.GE.U32.AND.EX P0, PT, R9, UR9, PT, P0 ;  /* 0x0000000909007c0c */ /* 0x000fe2000bf06100 */
[----:B--2---:R-:W-:-:S05]  /*01e0*/  FMUL R7, R2, UR12 ;  /* 0x0000000c02077c20 */ /* 0x004fca0008400000 */
[----:B------:R0:W-:Y:S07]  /*01f0*/  STG.E desc[UR6][R4.64], R7 ;  /* 0x0000000704007986 */ /* 0x0001ee000c101906 */
[----:B------:R-:W-:Y:S05]  /*0200*/  @!P0 BRA `(.L_x_6) ;  /* 0xfffffffc00c48947 */ /* 0x000fea000383ffff */
[----:B------:R-:W-:Y:S05]  /*0210*/  EXIT ;  /* 0x000000000000794d */ /* 0x000fea0003800000 */
.L_x_7:
        /* <DEDUP_REMOVED lines=14> */
.L_x_15:


//--------------------- .text._Z15kernel_add_matsPfS_S_m --------------------------
	.section	.text._Z15kernel_add_matsPfS_S_m,"ax",@progbits
	.align	128
        .global         _Z15kernel_add_matsPfS_S_m
        .type           _Z15kernel_add_matsPfS_S_m,@function
        .size           _Z15kernel_add_matsPfS_S_m,(.L_x_16 - _Z15kernel_add_matsPfS_S_m)
        .other          _Z15kernel_add_matsPfS_S_m,@"STO_CUDA_ENTRY STV_DEFAULT"
_Z15kernel_add_matsPfS_S_m:
.text._Z15kernel_add_matsPfS_S_m:
        /* <DEDUP_REMOVED lines=14> */
[----:B------:R-:W2:Y:S01]  /*00e0*/  LDCU.64 UR10, c[0x0][0x390] ;  /* 0x00007200ff0a77ac */ /* 0x000ea20008000a00 */
[----:B------:R-:W3:Y:S01]  /*00f0*/  LDCU.128 UR12, c[0x0][0x380] ;  /* 0x00007000ff0c77ac */ /* 0x000ee20008000c00 */
[----:B0-----:R-:W-:-:S12]  /*0100*/  UIMAD UR4, UR4, UR5, URZ ;  /* 0x00000005040472a4 */ /* 0x001fd8000f8e02ff */
.L_x_8:
[C---:B0-----:R-:W-:Y:S01]  /*0110*/  IMAD.SHL.U32 R6, R8.reuse, 0x4, RZ ;  /* 0x0000000408067824 */ /* 0x041fe200078e00ff */
[----:B------:R-:W-:-:S04]  /*0120*/  SHF.L.U64.HI R7, R8, 0x2, R11 ;  /* 0x0000000208077819 */ /* 0x000fc8000001020b */
[C---:B---3--:R-:W-:Y:S02]  /*0130*/  IADD3 R4, P1, PT, R6.reuse, UR14, RZ ;  /* 0x0000000e06047c10 */ /* 0x048fe4000ff3e0ff */
[----:B------:R-:W-:Y:S02]  /*0140*/  IADD3 R2, P0, PT, R6, UR12, RZ ;  /* 0x0000000c06027c10 */ /* 0x000fe4000ff1e0ff */
[C---:B------:R-:W-:Y:S02]  /*0150*/  IADD3.X R5, PT, PT, R7.reuse, UR15, RZ, P1, !PT ;  /* 0x0000000f07057c10 */ /* 0x040fe40008ffe4ff */
[----:B------:R-:W-:-:S04]  /*0160*/  IADD3.X R3, PT, PT, R7, UR13, RZ, P0, !PT ;  /* 0x0000000d07037c10 */ /* 0x000fc800087fe4ff */
[----:B-1----:R-:W3:Y:S04]  /*0170*/  LDG.E R5, desc[UR6][R4.64] ;  /* 0x0000000604057981 */ /* 0x002ee8000c1e1900 */
[----:B------:R-:W3:Y:S01]  /*0180*/  LDG.E R2, desc[UR6][R2.64] ;  /* 0x0000000602027981 */ /* 0x000ee2000c1e1900 */
[----:B--2---:R-:W-:Y:S01]  /*0190*/  IADD3 R6, P0, PT, R6, UR10, RZ ;  /* 0x0000000a06067c10 */ /* 0x004fe2000ff1e0ff */
[----:B------:R-:W-:-:S03]  /*01a0*/  VIADD R8, R0, UR4 ;  /* 0x0000000400087c36 */ /* 0x000fc60008000000 */
[----:B------:R-:W-:Y:S02]  /*01b0*/  IADD3.X R7, PT, PT, R7, UR11, RZ, P0, !PT ;  /* 0x0000000b07077c10 */ /* 0x000fe400087fe4ff */
[----:B------:R-:W-:Y:S02]  /*01c0*/  ISETP.GE.U32.AND P0, PT, R8, UR8, PT ;  /* 0x0000000808007c0c */ /* 0x000fe4000bf06070 */
[----:B------:R-:W-:-:S04]  /*01d0*/  SHF.R.S32.HI R11, RZ, 0x1f, R8 ;  /* 0x0000001fff0b7819 */ /* 0x000fc80000011408 */
[----:B------:R-:W-:Y:S01]  /*01e0*/  ISETP.GE.U32.AND.EX P0, PT, R11, UR9, PT, P0 ;  /* 0x000000090b007c0c */ /* 0x000fe2000bf06100 */
[----:B------:R-:W-:Y:S02]  /*01f0*/  IMAD.MOV.U32 R0, RZ, RZ, R8 ;  /* 0x000000ffff007224 */ /* 0x000fe400078e0008 */
[----:B---3--:R-:W-:-:S05]  /*0200*/  FADD R9, R2, R5 ;  /* 0x0000000502097221 */ /* 0x008fca0000000000 */
[----:B------:R0:W-:Y:S05]  /*0210*/  STG.E desc[UR6][R6.64], R9 ;  /* 0x0000000906007986 */ /* 0x0001ea000c101906 */
[----:B------:R-:W-:Y:S05]  /*0220*/  @!P0 BRA `(.L_x_8) ;  /* 0xfffffffc00b88947 */ /* 0x000fea000383ffff */
[----:B------:R-:W-:Y:S05]  /*0230*/  EXIT ;  /* 0x000000000000794d */ /* 0x000fea0003800000 */
.L_x_9:
        /* <DEDUP_REMOVED lines=12> */
.L_x_16:


//--------------------- .text._Z14kernel_eq_matsPfS_mfPb --------------------------
	.section	.text._Z14kernel_eq_matsPfS_mfPb,"ax",@progbits
	.align	128
        .global         _Z14kernel_eq_matsPfS_mfPb
        .type           _Z14kernel_eq_matsPfS_mfPb,@function
        .size           _Z14kernel_eq_matsPfS_mfPb,(.L_x_17 - _Z14kernel_eq_matsPfS_mfPb)
        .other          _Z14kernel_eq_matsPfS_mfPb,@"STO_CUDA_ENTRY STV_DEFAULT"
_Z14kernel_eq_matsPfS_mfPb:
.text._Z14kernel_eq_matsPfS_mfPb:
[----:B------:R-:W-:Y:S08]  /*0000*/  LDC R1, c[0x0][0x37c] ;  /* 0x0000df00ff017b82 */ /* 0x000ff00000000800 */
[----:B------:R-:W0:Y:S01]  /*0010*/  LDC.64 R2, c[0x0][0x3a0] ;  /* 0x0000e800ff027b82 */ /* 0x000e220000000a00 */
[----:B------:R-:W0:Y:S01]  /*0020*/  LDCU.64 UR6, c[0x0][0x358] ;  /* 0x00006b00ff0677ac */ /* 0x000e220008000a00 */
[----:B------:R-:W1:Y:S01]  /*0030*/  S2R R0, SR_CTAID.X ;  /* 0x0000000000007919 */ /* 0x000e620000002500 */
[----:B------:R-:W1:Y:S01]  /*0040*/  S2R R5, SR_TID.X ;  /* 0x0000000000057919 */ /* 0x000e620000002100 */
[----:B------:R-:W1:Y:S01]  /*0050*/  LDCU UR4, c[0x0][0x360] ;  /* 0x00006c00ff0477ac */ /* 0x000e620008000800 */
[----:B------:R-:W2:Y:S01]  /*0060*/  LDCU.64 UR8, c[0x0][0x390] ;  /* 0x00007200ff0877ac */ /* 0x000ea20008000a00 */
[----:B0-----:R-:W3:Y:S01]  /*0070*/  LDG.E.U8 R2, desc[UR6][R2.64] ;  /* 0x0000000602027981 */ /* 0x001ee2000c1e1100 */
[----:B-1----:R-:W-:-:S05]  /*0080*/  IMAD R0, R0, UR4, R5 ;  /* 0x0000000400007c24 */ /* 0x002fca000f8e0205 */
[----:B--2---:R-:W-:Y:S02]  /*0090*/  ISETP.GE.U32.AND P0, PT, R0, UR8, PT ;  /* 0x0000000800007c0c */ /* 0x004fe4000bf06070 */
[----:B------:R-:W-:-:S04]  /*00a0*/  SHF.R.S32.HI R4, RZ, 0x1f, R0 ;  /* 0x0000001fff047819 */ /* 0x000fc80000011400 */
[----:B------:R-:W-:-:S04]  /*00b0*/  ISETP.GE.U32.AND.EX P0, PT, R4, UR9, PT, P0 ;  /* 0x0000000904007c0c */ /* 0x000fc8000bf06100 */
[----:B---3--:R-:W-:-:S13]  /*00c0*/  ISETP.EQ.OR P0, PT, R2, RZ, P0 ;  /* 0x000000ff0200720c */ /* 0x008fda0000702670 */
[----:B------:R-:W-:Y:S05]  /*00d0*/  @P0 EXIT ;  /* 0x000000000000094d */ /* 0x000fea0003800000 */
[----:B------:R-:W0:Y:S01]  /*00e0*/  LDCU UR5, c[0x0][0x370] ;  /* 0x00006e00ff0577ac */ /* 0x000e220008000800 */
[----:B------:R-:W-:Y:S01]  /*00f0*/  PRMT R8, R2, 0x7610, R8 ;  /* 0x0000761002087816 */ /* 0x000fe20000000008 */
[----:B------:R-:W-:Y:S02]  /*0100*/  IMAD.MOV.U32 R10, RZ, RZ, R4 ;  /* 0x000000ffff0a7224 */ /* 0x000fe400078e0004 */
[----:B------:R-:W-:Y:S01]  /*0110*/  IMAD.MOV.U32 R9, RZ, RZ, R0 ;  /* 0x000000ffff097224 */ /* 0x000fe200078e0000 */
[----:B------:R-:W1:Y:S01]  /*0120*/  LDCU UR12, c[0x0][0x398] ;  /* 0x00007300ff0c77ac */ /* 0x000e620008000800 */
[----:B------:R-:W2:Y:S01]  /*0130*/  LDCU.64 UR14, c[0x0][0x390] ;  /* 0x00007200ff0e77ac */ /* 0x000ea20008000a00 */
[----:B------:R-:W3:Y:S01]  /*0140*/  LDCU.128 UR8, c[0x0][0x380] ;  /* 0x00007000ff0877ac */ /* 0x000ee20008000c00 */
[----:B0-----:R-:W-:-:S12]  /*0150*/  UIMAD UR4, UR4, UR5, URZ ;  /* 0x00000005040472a4 */ /* 0x001fd8000f8e02ff */
.L_x_10:
[C---:B------:R-:W-:Y:S01]  /*0160*/  IMAD.SHL.U32 R4, R9.reuse, 0x4, RZ ;  /* 0x0000000409047824 */ /* 0x040fe200078e00ff */
[----:B------:R-:W-:-:S04]  /*0170*/  SHF.L.U64.HI R5, R9, 0x2, R10 ;  /* 0x0000000209057819 */ /* 0x000fc8000001020a */
[C---:B---3--:R-:W-:Y:S02]  /*0180*/  IADD3 R2, P0, PT, R4.reuse, UR8, RZ ;  /* 0x0000000804027c10 */ /* 0x048fe4000ff1e0ff */
[----:B------:R-:W-:Y:S02]  /*0190*/  IADD3 R4, P1, PT, R4, UR10, RZ ;  /* 0x0000000a04047c10 */ /* 0x000fe4000ff3e0ff */
[C---:B------:R-:W-:Y:S02]  /*01a0*/  IADD3.X R3, PT, PT, R5.reuse, UR9, RZ, P0, !PT ;  /* 0x0000000905037c10 */ /* 0x040fe400087fe4ff */
[----:B------:R-:W-:-:S03]  /*01b0*/  IADD3.X R5, PT, PT, R5, UR11, RZ, P1, !PT ;  /* 0x0000000b05057c10 */ /* 0x000fc60008ffe4ff */
[----:B------:R-:W3:Y:S04]  /*01c0*/  LDG.E R2, desc[UR6][R2.64] ;  /* 0x0000000602027981 */ /* 0x000ee8000c1e1900 */
[----:B------:R-:W3:Y:S01]  /*01d0*/  LDG.E R5, desc[UR6][R4.64] ;  /* 0x0000000604057981 */ /* 0x000ee2000c1e1900 */
[----:B------:R-:W-:-:S04]  /*01e0*/  VIADD R9, R0, UR4 ;  /* 0x0000000400097c36 */ /* 0x000fc80008000000 */
[--C-:B------:R-:W-:Y:S01]  /*01f0*/  IMAD.MOV.U32 R0, RZ, RZ, R9.reuse ;  /* 0x000000ffff007224 */ /* 0x100fe200078e0009 */
[----:B--2---:R-:W-:Y:S02]  /*0200*/  ISETP.LT.U32.AND P0, PT, R9, UR14, PT ;  /* 0x0000000e09007c0c */ /* 0x004fe4000bf01070 */
[----:B------:R-:W-:-:S04]  /*0210*/  SHF.R.S32.HI R10, RZ, 0x1f, R9 ;  /* 0x0000001fff0a7819 */ /* 0x000fc80000011409 */
[----:B------:R-:W-:Y:S01]  /*0220*/  ISETP.LT.U32.AND.EX P0, PT, R10, UR15, PT, P0 ;  /* 0x0000000f0a007c0c */ /* 0x000fe2000bf01100 */
[----:B---3--:R-:W-:-:S05]  /*0230*/  FADD R6, R2, -R5 ;  /* 0x8000000502067221 */ /* 0x008fca0000000000 */
[----:B-1----:R-:W-:-:S13]  /*0240*/  FSETP.GE.AND P1, PT, |R6|, UR12, PT ;  /* 0x0000000c06007c0b */ /* 0x002fda000bf26200 */
[----:B------:R-:W0:Y:S01]  /*0250*/  @P1 LDC.64 R6, c[0x0][0x3a0] ;  /* 0x0000e800ff061b82 */ /* 0x000e220000000a00 */
[----:B------:R-:W-:Y:S01]  /*0260*/  @P1 PRMT R8, RZ, 0x7610, R8 ;  /* 0x00007610ff081816 */ /* 0x000fe20000000008 */
[----:B0-----:R0:W-:Y:S03]  /*0270*/  @P1 STG.E.U8 desc[UR6][R6.64], RZ ;  /* 0x000000ff06001986 */ /* 0x0011e6000c101106 */
[----:B------:R-:W-:-:S13]  /*0280*/  LOP3.LUT P1, RZ, R8, 0xff, RZ, 0xc0, !PT ;  /* 0x000000ff08ff7812 */ /* 0x000fda000782c0ff */
[----:B0-----:R-:W-:Y:S05]  /*0290*/  @P1 BRA P0, `(.L_x_10) ;  /* 0xfffffffc00b01947 */ /* 0x001fea000003ffff */
[----:B------:R-:W-:Y:S05]  /*02a0*/  EXIT ;  /* 0x000000000000794d */ /* 0x000fea0003800000 */
.L_x_11:
        /* <DEDUP_REMOVED lines=13> */
.L_x_17:


//--------------------- .nv.shared._Z15kernel_dot_vecsPfS_S_ --------------------------
	.section	.nv.shared._Z15kernel_dot_vecsPfS_S_,"aw",@nobits
	.sectionflags	@""
	.align	4
.nv.shared._Z15kernel_dot_vecsPfS_S_:
	.zero		2048


//--------------------- .nv.shared.reserved.0     --------------------------
	.section	.nv.shared.reserved.0,"aw",@nobits
	.weak		__nv_reservedSMEM_offset_0_alias
	.size		__nv_reservedSMEM_offset_0_alias, 0, 64
	.other		__nv_reservedSMEM_offset_0_alias,@"STO_CUDA_RESERVED_SHARED STV_DEFAULT"
__nv_reservedSMEM_offset_0_alias:
	.zero		0
	.zero		64


//--------------------- .nv.shared._Z20kernel_transpose_mat6MatrixS_ --------------------------
	.section	.nv.shared._Z20kernel_transpose_mat6MatrixS_,"aw",@nobits
	.sectionflags	@""
	.align	4
.nv.shared._Z20kernel_transpose_mat6MatrixS_:
	.zero		5120


//--------------------- .nv.shared._Z15kernel_mul_mats6MatrixS_S_ --------------------------
	.section	.nv.shared._Z15kernel_mul_mats6MatrixS_S_,"aw",@nobits
	.sectionflags	@""
	.align	4
.nv.shared._Z15kernel_mul_mats6MatrixS_S_:
	.zero		9216


//--------------------- .nv.constant0._Z15kernel_dot_vecsPfS_S_ --------------------------
	.section	.nv.constant0._Z15kernel_dot_vecsPfS_S_,"a",@progbits
	.sectionflags	@""
	.align	4
.nv.constant0._Z15kernel_dot_vecsPfS_S_:
	.zero		920


//--------------------- .nv.constant0._Z20kernel_transpose_mat6MatrixS_ --------------------------
	.section	.nv.constant0._Z20kernel_transpose_mat6MatrixS_,"a",@progbits
	.sectionflags	@""
	.align	4
.nv.constant0._Z20kernel_transpose_mat6MatrixS_:
	.zero		944


//--------------------- .nv.constant0._Z15kernel_mul_mats6MatrixS_S_ --------------------------
	.section	.nv.constant0._Z15kernel_mul_mats6MatrixS_S_,"a",@progbits
	.sectionflags	@""
	.align	4
.nv.constant0._Z15kernel_mul_mats6MatrixS_S_:
	.zero		968


//--------------------- .nv.constant0._Z21kernel_mul_scalar_matfPfS_m --------------------------
	.section	.nv.constant0._Z21kernel_mul_scalar_matfPfS_m,"a",@progbits
	.sectionflags	@""
	.align	4
.nv.constant0._Z21kernel_mul_scalar_matfPfS_m:
	.zero		928


//--------------------- .nv.constant0._Z15kernel_add_matsPfS_S_m --------------------------
	.section	.nv.constant0._Z15kernel_add_matsPfS_S_m,"a",@progbits
	.sectionflags	@""
	.align	4
.nv.constant0._Z15kernel_add_matsPfS_S_m:
	.zero		928


//--------------------- .nv.constant0._Z14kernel_eq_matsPfS_mfPb --------------------------
	.section	.nv.constant0._Z14kernel_eq_matsPfS_mfPb,"a",@progbits
	.sectionflags	@""
	.align	4
.nv.constant0._Z14kernel_eq_matsPfS_mfPb:
	.zero		936


//--------------------- SYMBOLS --------------------------

	.type		.nv.reservedSmem.offset0,@object
	.size		.nv.reservedSmem.offset0,0x4
	.type		.nv.reservedSmem.cap,@object
	.size		.nv.reservedSmem.cap,0x4
